//
// Generated by NVIDIA NVVM Compiler
//
// Compiler Build ID: CL-36424714
// Cuda compilation tools, release 13.0, V13.0.88
// Based on NVVM 20.0.0
//

.version 9.0
.target sm_100
.address_size 64

	// .globl	_Z26matrixMultiplicationKernelPKfS0_Pfi
// _ZZ26matrixMultiplicationKernelPKfS0_PfiE5tileA has been demoted
// _ZZ26matrixMultiplicationKernelPKfS0_PfiE5tileB has been demoted

.visible .entry _Z26matrixMultiplicationKernelPKfS0_Pfi(
	.param .u64 .ptr .align 1 _Z26matrixMultiplicationKernelPKfS0_Pfi_param_0,
	.param .u64 .ptr .align 1 _Z26matrixMultiplicationKernelPKfS0_Pfi_param_1,
	.param .u64 .ptr .align 1 _Z26matrixMultiplicationKernelPKfS0_Pfi_param_2,
	.param .u32 _Z26matrixMultiplicationKernelPKfS0_Pfi_param_3
)
{
	.reg .pred 	%p<8>;
	.reg .b32 	%r<101>;
	.reg .b32 	%f<368>;
	.reg .b64 	%rd<48>;
	// demoted variable
	.shared .align 4 .b8 _ZZ26matrixMultiplicationKernelPKfS0_PfiE5tileA[1024];
	// demoted variable
	.shared .align 4 .b8 _ZZ26matrixMultiplicationKernelPKfS0_PfiE5tileB[1024];
	ld.param.u32 	%r32, [_Z26matrixMultiplicationKernelPKfS0_Pfi_param_3];
	mov.u32 	%r33, %ctaid.y;
	shl.b32 	%r34, %r33, 4;
	mov.u32 	%r1, %tid.y;
	add.s32 	%r2, %r34, %r1;
	mov.u32 	%r35, %ctaid.x;
	shl.b32 	%r3, %r35, 4;
	mov.u32 	%r4, %tid.x;
	add.s32 	%r5, %r3, %r4;
	shr.s32 	%r36, %r32, 31;
	shr.u32 	%r37, %r36, 28;
	add.s32 	%r38, %r32, %r37;
	shr.s32 	%r6, %r38, 4;
	setp.lt.s32 	%p1, %r32, 16;
	mov.f32 	%f367, 0f00000000;
	@%p1 bra 	$L__BB0_9;
	mad.lo.s32 	%r7, %r32, %r2, %r4;
	shl.b32 	%r40, %r1, 6;
	mov.u32 	%r41, _ZZ26matrixMultiplicationKernelPKfS0_PfiE5tileA;
	add.s32 	%r8, %r41, %r40;
	add.s32 	%r42, %r6, -1;
	setp.lt.u32 	%p2, %r42, 3;
	mov.f32 	%f367, 0f00000000;
	mov.b32 	%r100, 0;
	@%p2 bra 	$L__BB0_4;
	and.b32  	%r100, %r6, 134217724;
	neg.s32 	%r98, %r100;
	add.s32 	%r97, %r7, 32;
	add.s32 	%r44, %r1, 48;
	mad.lo.s32 	%r45, %r32, %r44, %r4;
	add.s32 	%r96, %r45, %r3;
	add.s32 	%r46, %r1, 32;
	mad.lo.s32 	%r47, %r32, %r46, %r4;
	add.s32 	%r95, %r47, %r3;
	add.s32 	%r48, %r1, 16;
	mad.lo.s32 	%r49, %r32, %r48, %r4;
	add.s32 	%r94, %r49, %r3;
	mad.lo.s32 	%r50, %r1, %r32, %r4;
	add.s32 	%r93, %r50, %r3;
	mov.f32 	%f367, 0f00000000;
$L__BB0_3:
	.pragma "nounroll";
	ld.param.u64 	%rd44, [_Z26matrixMultiplicationKernelPKfS0_Pfi_param_1];
	ld.param.u64 	%rd41, [_Z26matrixMultiplicationKernelPKfS0_Pfi_param_0];
	add.s32 	%r51, %r97, -32;
	cvta.to.global.u64 	%rd4, %rd41;
	mul.wide.u32 	%rd5, %r51, 4;
	add.s64 	%rd6, %rd4, %rd5;
	ld.global.f32 	%f14, [%rd6];
	shl.b32 	%r53, %r4, 2;
	add.s32 	%r54, %r8, %r53;
	st.shared.f32 	[%r54], %f14;
	cvta.to.global.u64 	%rd7, %rd44;
	mul.wide.u32 	%rd8, %r93, 4;
	add.s64 	%rd9, %rd7, %rd8;
	ld.global.f32 	%f15, [%rd9];
	mov.u32 	%r56, _ZZ26matrixMultiplicationKernelPKfS0_PfiE5tileB;
	add.s32 	%r57, %r56, %r53;
	add.s32 	%r58, %r57, %r40;
	st.shared.f32 	[%r58], %f15;
	bar.sync 	0;
	ld.shared.f32 	%f16, [%r8];
	ld.shared.f32 	%f17, [%r57];
	fma.rn.f32 	%f18, %f16, %f17, %f367;
	ld.shared.f32 	%f19, [%r8+4];
	ld.shared.f32 	%f20, [%r57+64];
	fma.rn.f32 	%f21, %f19, %f20, %f18;
	ld.shared.f32 	%f22, [%r8+8];
	ld.shared.f32 	%f23, [%r57+128];
	fma.rn.f32 	%f24, %f22, %f23, %f21;
	ld.shared.f32 	%f25, [%r8+12];
	ld.shared.f32 	%f26, [%r57+192];
	fma.rn.f32 	%f27, %f25, %f26, %f24;
	ld.shared.f32 	%f28, [%r8+16];
	ld.shared.f32 	%f29, [%r57+256];
	fma.rn.f32 	%f30, %f28, %f29, %f27;
	ld.shared.f32 	%f31, [%r8+20];
	ld.shared.f32 	%f32, [%r57+320];
	fma.rn.f32 	%f33, %f31, %f32, %f30;
	ld.shared.f32 	%f34, [%r8+24];
	ld.shared.f32 	%f35, [%r57+384];
	fma.rn.f32 	%f36, %f34, %f35, %f33;
	ld.shared.f32 	%f37, [%r8+28];
	ld.shared.f32 	%f38, [%r57+448];
	fma.rn.f32 	%f39, %f37, %f38, %f36;
	ld.shared.f32 	%f40, [%r8+32];
	ld.shared.f32 	%f41, [%r57+512];
	fma.rn.f32 	%f42, %f40, %f41, %f39;
	ld.shared.f32 	%f43, [%r8+36];
	ld.shared.f32 	%f44, [%r57+576];
	fma.rn.f32 	%f45, %f43, %f44, %f42;
	ld.shared.f32 	%f46, [%r8+40];
	ld.shared.f32 	%f47, [%r57+640];
	fma.rn.f32 	%f48, %f46, %f47, %f45;
	ld.shared.f32 	%f49, [%r8+44];
	ld.shared.f32 	%f50, [%r57+704];
	fma.rn.f32 	%f51, %f49, %f50, %f48;
	ld.shared.f32 	%f52, [%r8+48];
	ld.shared.f32 	%f53, [%r57+768];
	fma.rn.f32 	%f54, %f52, %f53, %f51;
	ld.shared.f32 	%f55, [%r8+52];
	ld.shared.f32 	%f56, [%r57+832];
	fma.rn.f32 	%f57, %f55, %f56, %f54;
	ld.shared.f32 	%f58, [%r8+56];
	ld.shared.f32 	%f59, [%r57+896];
	fma.rn.f32 	%f60, %f58, %f59, %f57;
	ld.shared.f32 	%f61, [%r8+60];
	ld.shared.f32 	%f62, [%r57+960];
	fma.rn.f32 	%f63, %f61, %f62, %f60;
	bar.sync 	0;
	add.s32 	%r59, %r97, -16;
	mul.wide.u32 	%rd10, %r59, 4;
	add.s64 	%rd11, %rd4, %rd10;
	ld.global.f32 	%f64, [%rd11];
	st.shared.f32 	[%r54], %f64;
	mul.wide.u32 	%rd12, %r94, 4;
	add.s64 	%rd13, %rd7, %rd12;
	ld.global.f32 	%f65, [%rd13];
	st.shared.f32 	[%r58], %f65;
	bar.sync 	0;
	ld.shared.f32 	%f66, [%r8];
	ld.shared.f32 	%f67, [%r57];
	fma.rn.f32 	%f68, %f66, %f67, %f63;
	ld.shared.f32 	%f69, [%r8+4];
	ld.shared.f32 	%f70, [%r57+64];
	fma.rn.f32 	%f71, %f69, %f70, %f68;
	ld.shared.f32 	%f72, [%r8+8];
	ld.shared.f32 	%f73, [%r57+128];
	fma.rn.f32 	%f74, %f72, %f73, %f71;
	ld.shared.f32 	%f75, [%r8+12];
	ld.shared.f32 	%f76, [%r57+192];
	fma.rn.f32 	%f77, %f75, %f76, %f74;
	ld.shared.f32 	%f78, [%r8+16];
	ld.shared.f32 	%f79, [%r57+256];
	fma.rn.f32 	%f80, %f78, %f79, %f77;
	ld.shared.f32 	%f81, [%r8+20];
	ld.shared.f32 	%f82, [%r57+320];
	fma.rn.f32 	%f83, %f81, %f82, %f80;
	ld.shared.f32 	%f84, [%r8+24];
	ld.shared.f32 	%f85, [%r57+384];
	fma.rn.f32 	%f86, %f84, %f85, %f83;
	ld.shared.f32 	%f87, [%r8+28];
	ld.shared.f32 	%f88, [%r57+448];
	fma.rn.f32 	%f89, %f87, %f88, %f86;
	ld.shared.f32 	%f90, [%r8+32];
	ld.shared.f32 	%f91, [%r57+512];
	fma.rn.f32 	%f92, %f90, %f91, %f89;
	ld.shared.f32 	%f93, [%r8+36];
	ld.shared.f32 	%f94, [%r57+576];
	fma.rn.f32 	%f95, %f93, %f94, %f92;
	ld.shared.f32 	%f96, [%r8+40];
	ld.shared.f32 	%f97, [%r57+640];
	fma.rn.f32 	%f98, %f96, %f97, %f95;
	ld.shared.f32 	%f99, [%r8+44];
	ld.shared.f32 	%f100, [%r57+704];
	fma.rn.f32 	%f101, %f99, %f100, %f98;
	ld.shared.f32 	%f102, [%r8+48];
	ld.shared.f32 	%f103, [%r57+768];
	fma.rn.f32 	%f104, %f102, %f103, %f101;
	ld.shared.f32 	%f105, [%r8+52];
	ld.shared.f32 	%f106, [%r57+832];
	fma.rn.f32 	%f107, %f105, %f106, %f104;
	ld.shared.f32 	%f108, [%r8+56];
	ld.shared.f32 	%f109, [%r57+896];
	fma.rn.f32 	%f110, %f108, %f109, %f107;
	ld.shared.f32 	%f111, [%r8+60];
	ld.shared.f32 	%f112, [%r57+960];
	fma.rn.f32 	%f113, %f111, %f112, %f110;
	bar.sync 	0;
	add.s32 	%r60, %r97, 16;
	mul.wide.u32 	%rd14, %r97, 4;
	add.s64 	%rd15, %rd4, %rd14;
	ld.global.f32 	%f114, [%rd15];
	st.shared.f32 	[%r54], %f114;
	mul.wide.u32 	%rd16, %r95, 4;
	add.s64 	%rd17, %rd7, %rd16;
	ld.global.f32 	%f115, [%rd17];
	st.shared.f32 	[%r58], %f115;
	bar.sync 	0;
	ld.shared.f32 	%f116, [%r8];
	ld.shared.f32 	%f117, [%r57];
	fma.rn.f32 	%f118, %f116, %f117, %f113;
	ld.shared.f32 	%f119, [%r8+4];
	ld.shared.f32 	%f120, [%r57+64];
	fma.rn.f32 	%f121, %f119, %f120, %f118;
	ld.shared.f32 	%f122, [%r8+8];
	ld.shared.f32 	%f123, [%r57+128];
	fma.rn.f32 	%f124, %f122, %f123, %f121;
	ld.shared.f32 	%f125, [%r8+12];
	ld.shared.f32 	%f126, [%r57+192];
	fma.rn.f32 	%f127, %f125, %f126, %f124;
	ld.shared.f32 	%f128, [%r8+16];
	ld.shared.f32 	%f129, [%r57+256];
	fma.rn.f32 	%f130, %f128, %f129, %f127;
	ld.shared.f32 	%f131, [%r8+20];
	ld.shared.f32 	%f132, [%r57+320];
	fma.rn.f32 	%f133, %f131, %f132, %f130;
	ld.shared.f32 	%f134, [%r8+24];
	ld.shared.f32 	%f135, [%r57+384];
	fma.rn.f32 	%f136, %f134, %f135, %f133;
	ld.shared.f32 	%f137, [%r8+28];
	ld.shared.f32 	%f138, [%r57+448];
	fma.rn.f32 	%f139, %f137, %f138, %f136;
	ld.shared.f32 	%f140, [%r8+32];
	ld.shared.f32 	%f141, [%r57+512];
	fma.rn.f32 	%f142, %f140, %f141, %f139;
	ld.shared.f32 	%f143, [%r8+36];
	ld.shared.f32 	%f144, [%r57+576];
	fma.rn.f32 	%f145, %f143, %f144, %f142;
	ld.shared.f32 	%f146, [%r8+40];
	ld.shared.f32 	%f147, [%r57+640];
	fma.rn.f32 	%f148, %f146, %f147, %f145;
	ld.shared.f32 	%f149, [%r8+44];
	ld.shared.f32 	%f150, [%r57+704];
	fma.rn.f32 	%f151, %f149, %f150, %f148;
	ld.shared.f32 	%f152, [%r8+48];
	ld.shared.f32 	%f153, [%r57+768];
	fma.rn.f32 	%f154, %f152, %f153, %f151;
	ld.shared.f32 	%f155, [%r8+52];
	ld.shared.f32 	%f156, [%r57+832];
	fma.rn.f32 	%f157, %f155, %f156, %f154;
	ld.shared.f32 	%f158, [%r8+56];
	ld.shared.f32 	%f159, [%r57+896];
	fma.rn.f32 	%f160, %f158, %f159, %f157;
	ld.shared.f32 	%f161, [%r8+60];
	ld.shared.f32 	%f162, [%r57+960];
	fma.rn.f32 	%f163, %f161, %f162, %f160;
	bar.sync 	0;
	mul.wide.u32 	%rd18, %r60, 4;
	add.s64 	%rd19, %rd4, %rd18;
	ld.global.f32 	%f164, [%rd19];
	st.shared.f32 	[%r54], %f164;
	mul.wide.u32 	%rd20, %r96, 4;
	add.s64 	%rd21, %rd7, %rd20;
	ld.global.f32 	%f165, [%rd21];
	st.shared.f32 	[%r58], %f165;
	bar.sync 	0;
	ld.shared.f32 	%f166, [%r8];
	ld.shared.f32 	%f167, [%r57];
	fma.rn.f32 	%f168, %f166, %f167, %f163;
	ld.shared.f32 	%f169, [%r8+4];
	ld.shared.f32 	%f170, [%r57+64];
	fma.rn.f32 	%f171, %f169, %f170, %f168;
	ld.shared.f32 	%f172, [%r8+8];
	ld.shared.f32 	%f173, [%r57+128];
	fma.rn.f32 	%f174, %f172, %f173, %f171;
	ld.shared.f32 	%f175, [%r8+12];
	ld.shared.f32 	%f176, [%r57+192];
	fma.rn.f32 	%f177, %f175, %f176, %f174;
	ld.shared.f32 	%f178, [%r8+16];
	ld.shared.f32 	%f179, [%r57+256];
	fma.rn.f32 	%f180, %f178, %f179, %f177;
	ld.shared.f32 	%f181, [%r8+20];
	ld.shared.f32 	%f182, [%r57+320];
	fma.rn.f32 	%f183, %f181, %f182, %f180;
	ld.shared.f32 	%f184, [%r8+24];
	ld.shared.f32 	%f185, [%r57+384];
	fma.rn.f32 	%f186, %f184, %f185, %f183;
	ld.shared.f32 	%f187, [%r8+28];
	ld.shared.f32 	%f188, [%r57+448];
	fma.rn.f32 	%f189, %f187, %f188, %f186;
	ld.shared.f32 	%f190, [%r8+32];
	ld.shared.f32 	%f191, [%r57+512];
	fma.rn.f32 	%f192, %f190, %f191, %f189;
	ld.shared.f32 	%f193, [%r8+36];
	ld.shared.f32 	%f194, [%r57+576];
	fma.rn.f32 	%f195, %f193, %f194, %f192;
	ld.shared.f32 	%f196, [%r8+40];
	ld.shared.f32 	%f197, [%r57+640];
	fma.rn.f32 	%f198, %f196, %f197, %f195;
	ld.shared.f32 	%f199, [%r8+44];
	ld.shared.f32 	%f200, [%r57+704];
	fma.rn.f32 	%f201, %f199, %f200, %f198;
	ld.shared.f32 	%f202, [%r8+48];
	ld.shared.f32 	%f203, [%r57+768];
	fma.rn.f32 	%f204, %f202, %f203, %f201;
	ld.shared.f32 	%f205, [%r8+52];
	ld.shared.f32 	%f206, [%r57+832];
	fma.rn.f32 	%f207, %f205, %f206, %f204;
	ld.shared.f32 	%f208, [%r8+56];
	ld.shared.f32 	%f209, [%r57+896];
	fma.rn.f32 	%f210, %f208, %f209, %f207;
	ld.shared.f32 	%f211, [%r8+60];
	ld.shared.f32 	%f212, [%r57+960];
	fma.rn.f32 	%f367, %f211, %f212, %f210;
	bar.sync 	0;
	add.s32 	%r98, %r98, 4;
	add.s32 	%r97, %r97, 64;
	shl.b32 	%r61, %r32, 6;
	add.s32 	%r96, %r96, %r61;
	add.s32 	%r95, %r95, %r61;
	add.s32 	%r94, %r94, %r61;
	add.s32 	%r93, %r93, %r61;
	setp.ne.s32 	%p3, %r98, 0;
	@%p3 bra 	$L__BB0_3;
$L__BB0_4:
	and.b32  	%r29, %r6, 3;
	setp.eq.s32 	%p4, %r29, 0;
	@%p4 bra 	$L__BB0_9;
	setp.eq.s32 	%p5, %r29, 1;
	@%p5 bra 	$L__BB0_7;
	ld.param.u64 	%rd45, [_Z26matrixMultiplicationKernelPKfS0_Pfi_param_1];
	ld.param.u64 	%rd42, [_Z26matrixMultiplicationKernelPKfS0_Pfi_param_0];
	shl.b32 	%r62, %r100, 4;
	add.s32 	%r63, %r7, %r62;
	cvta.to.global.u64 	%rd22, %rd42;
	mul.wide.u32 	%rd23, %r63, 4;
	add.s64 	%rd24, %rd22, %rd23;
	ld.global.f32 	%f214, [%rd24];
	shl.b32 	%r65, %r4, 2;
	add.s32 	%r66, %r8, %r65;
	st.shared.f32 	[%r66], %f214;
	add.s32 	%r67, %r62, %r1;
	mad.lo.s32 	%r68, %r67, %r32, %r5;
	cvta.to.global.u64 	%rd25, %rd45;
	mul.wide.u32 	%rd26, %r68, 4;
	add.s64 	%rd27, %rd25, %rd26;
	ld.global.f32 	%f215, [%rd27];
	mov.u32 	%r70, _ZZ26matrixMultiplicationKernelPKfS0_PfiE5tileB;
	add.s32 	%r71, %r70, %r65;
	add.s32 	%r72, %r71, %r40;
	st.shared.f32 	[%r72], %f215;
	bar.sync 	0;
	ld.shared.f32 	%f216, [%r8];
	ld.shared.f32 	%f217, [%r71];
	fma.rn.f32 	%f218, %f216, %f217, %f367;
	ld.shared.f32 	%f219, [%r8+4];
	ld.shared.f32 	%f220, [%r71+64];
	fma.rn.f32 	%f221, %f219, %f220, %f218;
	ld.shared.f32 	%f222, [%r8+8];
	ld.shared.f32 	%f223, [%r71+128];
	fma.rn.f32 	%f224, %f222, %f223, %f221;
	ld.shared.f32 	%f225, [%r8+12];
	ld.shared.f32 	%f226, [%r71+192];
	fma.rn.f32 	%f227, %f225, %f226, %f224;
	ld.shared.f32 	%f228, [%r8+16];
	ld.shared.f32 	%f229, [%r71+256];
	fma.rn.f32 	%f230, %f228, %f229, %f227;
	ld.shared.f32 	%f231, [%r8+20];
	ld.shared.f32 	%f232, [%r71+320];
	fma.rn.f32 	%f233, %f231, %f232, %f230;
	ld.shared.f32 	%f234, [%r8+24];
	ld.shared.f32 	%f235, [%r71+384];
	fma.rn.f32 	%f236, %f234, %f235, %f233;
	ld.shared.f32 	%f237, [%r8+28];
	ld.shared.f32 	%f238, [%r71+448];
	fma.rn.f32 	%f239, %f237, %f238, %f236;
	ld.shared.f32 	%f240, [%r8+32];
	ld.shared.f32 	%f241, [%r71+512];
	fma.rn.f32 	%f242, %f240, %f241, %f239;
	ld.shared.f32 	%f243, [%r8+36];
	ld.shared.f32 	%f244, [%r71+576];
	fma.rn.f32 	%f245, %f243, %f244, %f242;
	ld.shared.f32 	%f246, [%r8+40];
	ld.shared.f32 	%f247, [%r71+640];
	fma.rn.f32 	%f248, %f246, %f247, %f245;
	ld.shared.f32 	%f249, [%r8+44];
	ld.shared.f32 	%f250, [%r71+704];
	fma.rn.f32 	%f251, %f249, %f250, %f248;
	ld.shared.f32 	%f252, [%r8+48];
	ld.shared.f32 	%f253, [%r71+768];
	fma.rn.f32 	%f254, %f252, %f253, %f251;
	ld.shared.f32 	%f255, [%r8+52];
	ld.shared.f32 	%f256, [%r71+832];
	fma.rn.f32 	%f257, %f255, %f256, %f254;
	ld.shared.f32 	%f258, [%r8+56];
	ld.shared.f32 	%f259, [%r71+896];
	fma.rn.f32 	%f260, %f258, %f259, %f257;
	ld.shared.f32 	%f261, [%r8+60];
	ld.shared.f32 	%f262, [%r71+960];
	fma.rn.f32 	%f263, %f261, %f262, %f260;
	bar.sync 	0;
	add.s32 	%r73, %r63, 16;
	mul.wide.u32 	%rd28, %r73, 4;
	add.s64 	%rd29, %rd22, %rd28;
	ld.global.f32 	%f264, [%rd29];
	st.shared.f32 	[%r66], %f264;
	add.s32 	%r74, %r67, 16;
	mad.lo.s32 	%r75, %r74, %r32, %r5;
	mul.wide.u32 	%rd30, %r75, 4;
	add.s64 	%rd31, %rd25, %rd30;
	ld.global.f32 	%f265, [%rd31];
	st.shared.f32 	[%r72], %f265;
	bar.sync 	0;
	ld.shared.f32 	%f266, [%r8];
	ld.shared.f32 	%f267, [%r71];
	fma.rn.f32 	%f268, %f266, %f267, %f263;
	ld.shared.f32 	%f269, [%r8+4];
	ld.shared.f32 	%f270, [%r71+64];
	fma.rn.f32 	%f271, %f269, %f270, %f268;
	ld.shared.f32 	%f272, [%r8+8];
	ld.shared.f32 	%f273, [%r71+128];
	fma.rn.f32 	%f274, %f272, %f273, %f271;
	ld.shared.f32 	%f275, [%r8+12];
	ld.shared.f32 	%f276, [%r71+192];
	fma.rn.f32 	%f277, %f275, %f276, %f274;
	ld.shared.f32 	%f278, [%r8+16];
	ld.shared.f32 	%f279, [%r71+256];
	fma.rn.f32 	%f280, %f278, %f279, %f277;
	ld.shared.f32 	%f281, [%r8+20];
	ld.shared.f32 	%f282, [%r71+320];
	fma.rn.f32 	%f283, %f281, %f282, %f280;
	ld.shared.f32 	%f284, [%r8+24];
	ld.shared.f32 	%f285, [%r71+384];
	fma.rn.f32 	%f286, %f284, %f285, %f283;
	ld.shared.f32 	%f287, [%r8+28];
	ld.shared.f32 	%f288, [%r71+448];
	fma.rn.f32 	%f289, %f287, %f288, %f286;
	ld.shared.f32 	%f290, [%r8+32];
	ld.shared.f32 	%f291, [%r71+512];
	fma.rn.f32 	%f292, %f290, %f291, %f289;
	ld.shared.f32 	%f293, [%r8+36];
	ld.shared.f32 	%f294, [%r71+576];
	fma.rn.f32 	%f295, %f293, %f294, %f292;
	ld.shared.f32 	%f296, [%r8+40];
	ld.shared.f32 	%f297, [%r71+640];
	fma.rn.f32 	%f298, %f296, %f297, %f295;
	ld.shared.f32 	%f299, [%r8+44];
	ld.shared.f32 	%f300, [%r71+704];
	fma.rn.f32 	%f301, %f299, %f300, %f298;
	ld.shared.f32 	%f302, [%r8+48];
	ld.shared.f32 	%f303, [%r71+768];
	fma.rn.f32 	%f304, %f302, %f303, %f301;
	ld.shared.f32 	%f305, [%r8+52];
	ld.shared.f32 	%f306, [%r71+832];
	fma.rn.f32 	%f307, %f305, %f306, %f304;
	ld.shared.f32 	%f308, [%r8+56];
	ld.shared.f32 	%f309, [%r71+896];
	fma.rn.f32 	%f310, %f308, %f309, %f307;
	ld.shared.f32 	%f311, [%r8+60];
	ld.shared.f32 	%f312, [%r71+960];
	fma.rn.f32 	%f367, %f311, %f312, %f310;
	bar.sync 	0;
	add.s32 	%r100, %r100, 2;
$L__BB0_7:
	and.b32  	%r76, %r6, 1;
	setp.eq.b32 	%p6, %r76, 1;
	not.pred 	%p7, %p6;
	@%p7 bra 	$L__BB0_9;
	ld.param.u64 	%rd46, [_Z26matrixMultiplicationKernelPKfS0_Pfi_param_1];
	ld.param.u64 	%rd43, [_Z26matrixMultiplicationKernelPKfS0_Pfi_param_0];
	shl.b32 	%r77, %r100, 4;
	add.s32 	%r78, %r7, %r77;
	cvta.to.global.u64 	%rd32, %rd43;
	mul.wide.u32 	%rd33, %r78, 4;
	add.s64 	%rd34, %rd32, %rd33;
	ld.global.f32 	%f313, [%rd34];
	shl.b32 	%r80, %r4, 2;
	add.s32 	%r81, %r8, %r80;
	st.shared.f32 	[%r81], %f313;
	add.s32 	%r82, %r77, %r1;
	mad.lo.s32 	%r83, %r82, %r32, %r5;
	cvta.to.global.u64 	%rd35, %rd46;
	mul.wide.u32 	%rd36, %r83, 4;
	add.s64 	%rd37, %rd35, %rd36;
	ld.global.f32 	%f314, [%rd37];
	mov.u32 	%r85, _ZZ26matrixMultiplicationKernelPKfS0_PfiE5tileB;
	add.s32 	%r86, %r85, %r80;
	add.s32 	%r87, %r86, %r40;
	st.shared.f32 	[%r87], %f314;
	bar.sync 	0;
	ld.shared.f32 	%f315, [%r8];
	ld.shared.f32 	%f316, [%r86];
	fma.rn.f32 	%f317, %f315, %f316, %f367;
	ld.shared.f32 	%f318, [%r8+4];
	ld.shared.f32 	%f319, [%r86+64];
	fma.rn.f32 	%f320, %f318, %f319, %f317;
	ld.shared.f32 	%f321, [%r8+8];
	ld.shared.f32 	%f322, [%r86+128];
	fma.rn.f32 	%f323, %f321, %f322, %f320;
	ld.shared.f32 	%f324, [%r8+12];
	ld.shared.f32 	%f325, [%r86+192];
	fma.rn.f32 	%f326, %f324, %f325, %f323;
	ld.shared.f32 	%f327, [%r8+16];
	ld.shared.f32 	%f328, [%r86+256];
	fma.rn.f32 	%f329, %f327, %f328, %f326;
	ld.shared.f32 	%f330, [%r8+20];
	ld.shared.f32 	%f331, [%r86+320];
	fma.rn.f32 	%f332, %f330, %f331, %f329;
	ld.shared.f32 	%f333, [%r8+24];
	ld.shared.f32 	%f334, [%r86+384];
	fma.rn.f32 	%f335, %f333, %f334, %f332;
	ld.shared.f32 	%f336, [%r8+28];
	ld.shared.f32 	%f337, [%r86+448];
	fma.rn.f32 	%f338, %f336, %f337, %f335;
	ld.shared.f32 	%f339, [%r8+32];
	ld.shared.f32 	%f340, [%r86+512];
	fma.rn.f32 	%f341, %f339, %f340, %f338;
	ld.shared.f32 	%f342, [%r8+36];
	ld.shared.f32 	%f343, [%r86+576];
	fma.rn.f32 	%f344, %f342, %f343, %f341;
	ld.shared.f32 	%f345, [%r8+40];
	ld.shared.f32 	%f346, [%r86+640];
	fma.rn.f32 	%f347, %f345, %f346, %f344;
	ld.shared.f32 	%f348, [%r8+44];
	ld.shared.f32 	%f349, [%r86+704];
	fma.rn.f32 	%f350, %f348, %f349, %f347;
	ld.shared.f32 	%f351, [%r8+48];
	ld.shared.f32 	%f352, [%r86+768];
	fma.rn.f32 	%f353, %f351, %f352, %f350;
	ld.shared.f32 	%f354, [%r8+52];
	ld.shared.f32 	%f355, [%r86+832];
	fma.rn.f32 	%f356, %f354, %f355, %f353;
	ld.shared.f32 	%f357, [%r8+56];
	ld.shared.f32 	%f358, [%r86+896];
	fma.rn.f32 	%f359, %f357, %f358, %f356;
	ld.shared.f32 	%f360, [%r8+60];
	ld.shared.f32 	%f361, [%r86+960];
	fma.rn.f32 	%f367, %f360, %f361, %f359;
	bar.sync 	0;
$L__BB0_9:
	ld.param.u64 	%rd47, [_Z26matrixMultiplicationKernelPKfS0_Pfi_param_2];
	cvta.to.global.u64 	%rd38, %rd47;
	mad.lo.s32 	%r92, %r32, %r2, %r5;
	mul.wide.s32 	%rd39, %r92, 4;
	add.s64 	%rd40, %rd38, %rd39;
	st.global.f32 	[%rd40], %f367;
	ret;

}


// ===== COMPILED SASS (sm_100) =====

	.target	sm_100

	.elftype	@"ET_EXEC"


//--------------------- .note.nv.tkinfo           --------------------------
	.section	.note.nv.tkinfo,"",@"SHT_NOTE"
	.sectionflags	@"SHF_NOTE_NV_TKINFO"
	.tkinfo
        /*0018*/ 	.word	0x00000002
        /*0030*/ 	.string	""
        /*0030*/ 	.string	"ptxas"
        /*0030*/ 	.string	"Cuda compilation tools, release 13.0, V13.0.88"
        /*0030*/ 	.string	"Build cuda_13.0.r13.0/compiler.36424714_0"
        /*0030*/ 	.string	"-arch sm_100 -m 64 "



//--------------------- .note.nv.cuinfo           --------------------------
	.section	.note.nv.cuinfo,"",@"SHT_NOTE"
	.sectionflags	@"SHF_NOTE_NV_CUINFO"
        /*0018*/ 	.short	0x0002
        /*001a*/ 	.short	0x0064
        /*001c*/ 	.short	0x0082
	.zero		2


//--------------------- .nv.info                  --------------------------
	.section	.nv.info,"",@"SHT_CUDA_INFO"
	.align	4


	//----- nvinfo : EIATTR_REGCOUNT
	.align		4
        /*0000*/ 	.byte	0x04, 0x2f
        /*0002*/ 	.short	(.L_1 - .L_0)
	.align		4
.L_0:
        /*0004*/ 	.word	index@(_Z26matrixMultiplicationKernelPKfS0_Pfi)
        /*0008*/ 	.word	0x00000028


	//----- nvinfo : EIATTR_FRAME_SIZE
	.align		4
.L_1:
        /*000c*/ 	.byte	0x04, 0x11
        /*000e*/ 	.short	(.L_3 - .L_2)
	.align		4
.L_2:
        /*0010*/ 	.word	index@(_Z26matrixMultiplicationKernelPKfS0_Pfi)
        /*0014*/ 	.word	0x00000000


	//----- nvinfo : EIATTR_MIN_STACK_SIZE
	.align		4
.L_3:
        /*0018*/ 	.byte	0x04, 0x12
        /*001a*/ 	.short	(.L_5 - .L_4)
	.align		4
.L_4:
        /*001c*/ 	.word	index@(_Z26matrixMultiplicationKernelPKfS0_Pfi)
        /*0020*/ 	.word	0x00000000
.L_5:


//--------------------- .nv.compat                --------------------------
	.section	.nv.compat,"",@"SHT_CUDA_COMPAT_INFO"
	.align	4
        /*0000*/ 	.byte	0x02, 0x09, 0x00, 0x00, 0x02, 0x02, 0x01, 0x00, 0x02, 0x05, 0x05, 0x00, 0x03, 0x07, 0x01, 0x01
        /*0010*/ 	.byte	0x02, 0x03, 0x00, 0x00, 0x02, 0x06, 0x01, 0x00, 0x04, 0x0b, 0x08, 0x00, 0x09, 0x00, 0x00, 0x00
        /*0020*/ 	.byte	0x00, 0x00, 0x00, 0x00


//--------------------- .nv.info._Z26matrixMultiplicationKernelPKfS0_Pfi --------------------------
	.section	.nv.info._Z26matrixMultiplicationKernelPKfS0_Pfi,"",@"SHT_CUDA_INFO"
	.sectionflags	@""
	.align	4


	//----- nvinfo : EIATTR_CUDA_API_VERSION
	.align		4
        /*0000*/ 	.byte	0x04, 0x37
        /*0002*/ 	.short	(.L_7 - .L_6)
.L_6:
        /*0004*/ 	.word	0x00000082


	//----- nvinfo : EIATTR_KPARAM_INFO
	.align		4
.L_7:
        /*0008*/ 	.byte	0x04, 0x17
        /*000a*/ 	.short	(.L_9 - .L_8)
.L_8:
        /*000c*/ 	.word	0x00000000
        /*0010*/ 	.short	0x0003
        /*0012*/ 	.short	0x0018
        /*0014*/ 	.byte	0x00, 0xf0, 0x11, 0x00


	//----- nvinfo : EIATTR_KPARAM_INFO
	.align		4
.L_9:
        /*0018*/ 	.byte	0x04, 0x17
        /*001a*/ 	.short	(.L_11 - .L_10)
.L_10:
        /*001c*/ 	.word	0x00000000
        /*0020*/ 	.short	0x0002
        /*0022*/ 	.short	0x0010
        /*0024*/ 	.byte	0x00, 0xf5, 0x21, 0x00


	//----- nvinfo : EIATTR_KPARAM_INFO
	.align		4
.L_11:
        /*0028*/ 	.byte	0x04, 0x17
        /*002a*/ 	.short	(.L_13 - .L_12)
.L_12:
        /*002c*/ 	.word	0x00000000
        /*0030*/ 	.short	0x0001
        /*0032*/ 	.short	0x0008
        /*0034*/ 	.byte	0x00, 0xf5, 0x21, 0x00


	//----- nvinfo : EIATTR_KPARAM_INFO
	.align		4
.L_13:
        /*0038*/ 	.byte	0x04, 0x17
        /*003a*/ 	.short	(.L_15 - .L_14)
.L_14:
        /*003c*/ 	.word	0x00000000
        /*0040*/ 	.short	0x0000
        /*0042*/ 	.short	0x0000
        /*0044*/ 	.byte	0x00, 0xf5, 0x21, 0x00


	//----- nvinfo : EIATTR_SPARSE_MMA_MASK
	.align		4
.L_15:
        /*0048*/ 	.byte	0x03, 0x50
        /*004a*/ 	.short	0x0000


	//----- nvinfo : EIATTR_MAXREG_COUNT
	.align		4
        /*004c*/ 	.byte	0x03, 0x1b
        /*004e*/ 	.short	0x00ff


	//----- nvinfo : EIATTR_NUM_BARRIERS
	.align		4
        /*0050*/ 	.byte	0x02, 0x4c
        /*0052*/ 	.byte	0x01
	.zero		1


	//----- nvinfo : EIATTR_MERCURY_ISA_VERSION
	.align		4
        /*0054*/ 	.byte	0x03, 0x5f
        /*0056*/ 	.short	0x0101


	//----- nvinfo : EIATTR_VRC_CTA_INIT_COUNT
	.align		4
        /*0058*/ 	.byte	0x02, 0x4a
	.zero		1
	.zero		1


	//----- nvinfo : EIATTR_EXIT_INSTR_OFFSETS
	.align		4
        /*005c*/ 	.byte	0x04, 0x1c
        /*005e*/ 	.short	(.L_17 - .L_16)


	//   ....[0]....
.L_16:
        /*0060*/ 	.word	0x00001910


	//----- nvinfo : EIATTR_CBANK_PARAM_SIZE
	.align		4
.L_17:
        /*0064*/ 	.byte	0x03, 0x19
        /*0066*/ 	.short	0x001c


	//----- nvinfo : EIATTR_PARAM_CBANK
	.align		4
        /*0068*/ 	.byte	0x04, 0x0a
        /*006a*/ 	.short	(.L_19 - .L_18)
	.align		4
.L_18:
        /*006c*/ 	.word	index@(.nv.constant0._Z26matrixMultiplicationKernelPKfS0_Pfi)
        /*0070*/ 	.short	0x0380
        /*0072*/ 	.short	0x001c


	//----- nvinfo : EIATTR_SW_WAR
	.align		4
.L_19:
        /*0074*/ 	.byte	0x04, 0x36
        /*0076*/ 	.short	(.L_21 - .L_20)
.L_20:
        /*0078*/ 	.word	0x00000008
.L_21:


//--------------------- .nv.callgraph             --------------------------
	.section	.nv.callgraph,"",@"SHT_CUDA_CALLGRAPH"
	.align	4
	.sectionentsize	8
	.align		4
        /*0000*/ 	.word	0x00000000
	.align		4
        /*0004*/ 	.word	0xffffffff
	.align		4
        /*0008*/ 	.word	0x00000000
	.align		4
        /*000c*/ 	.word	0xfffffffe
	.align		4
        /*0010*/ 	.word	0x00000000
	.align		4
        /*0014*/ 	.word	0xfffffffd
	.align		4
        /*0018*/ 	.word	0x00000000
	.align		4
        /*001c*/ 	.word	0xfffffffc


//--------------------- .text._Z26matrixMultiplicationKernelPKfS0_Pfi --------------------------
	.section	.text._Z26matrixMultiplicationKernelPKfS0_Pfi,"ax",@progbits
	.align	128
        .global         _Z26matrixMultiplicationKernelPKfS0_Pfi
        .type           _Z26matrixMultiplicationKernelPKfS0_Pfi,@function
        .size           _Z26matrixMultiplicationKernelPKfS0_Pfi,(.L_x_5 - _Z26matrixMultiplicationKernelPKfS0_Pfi)
        .other          _Z26matrixMultiplicationKernelPKfS0_Pfi,@"STO_CUDA_ENTRY STV_DEFAULT"
_Z26matrixMultiplicationKernelPKfS0_Pfi:
.text._Z26matrixMultiplicationKernelPKfS0_Pfi:
[----:B------:R-:W-:Y:S08]  /*0000*/  LDC R1, c[0x0][0x37c] ;  /* 0x0000df00ff017b82 */ /* 0x000ff00000000800 */
[----:B------:R-:W0:Y:S01]  /*0010*/  LDC R5, c[0x0][0x398] ;  /* 0x0000e600ff057b82 */ /* 0x000e220000000800 */
[----:B------:R-:W1:Y:S01]  /*0020*/  S2R R6, SR_CTAID.Y ;  /* 0x0000000000067919 */ /* 0x000e620000002600 */
[----:B------:R-:W2:Y:S01]  /*0030*/  LDCU.64 UR8, c[0x0][0x358] ;  /* 0x00006b00ff0877ac */ /* 0x000ea20008000a00 */
[----:B------:R-:W-:Y:S01]  /*0040*/  HFMA2 R31, -RZ, RZ, 0, 0 ;  /* 0x00000000ff1f7431 */ /* 0x000fe200000001ff */
[----:B------:R-:W1:Y:S01]  /*0050*/  S2R R3, SR_TID.Y ;  /* 0x0000000000037919 */ /* 0x000e620000002200 */
[----:B------:R-:W3:Y:S01]  /*0060*/  S2R R11, SR_CTAID.X ;  /* 0x00000000000b7919 */ /* 0x000ee20000002500 */
[----:B------:R-:W3:Y:S01]  /*0070*/  S2R R2, SR_TID.X ;  /* 0x0000000000027919 */ /* 0x000ee20000002100 */
[----:B0-----:R-:W-:-:S02]  /*0080*/  ISETP.GE.AND P0, PT, R5, 0x10, PT ;  /* 0x000000100500780c */ /* 0x001fc40003f06270 */
[----:B------:R-:W-:-:S04]  /*0090*/  SHF.R.S32.HI R0, RZ, 0x1f, R5 ;  /* 0x0000001fff007819 */ /* 0x000fc80000011405 */
[----:B------:R-:W-:Y:S02]  /*00a0*/  LEA.HI R0, R0, R5, RZ, 0x4 ;  /* 0x0000000500007211 */ /* 0x000fe400078f20ff */
[----:B-1----:R-:W-:Y:S02]  /*00b0*/  LEA R6, R6, R3, 0x4 ;  /* 0x0000000306067211 */ /* 0x002fe400078e20ff */
[----:B---3--:R-:W-:-:S03]  /*00c0*/  LEA R4, R11, R2, 0x4 ;  /* 0x000000020b047211 */ /* 0x008fc600078e20ff */
[----:B--2---:R-:W-:Y:S05]  /*00d0*/  @!P0 BRA `(.L_x_0) ;  /* 0x0000001400fc8947 */ /* 0x004fea0003800000 */
[----:B------:R-:W0:Y:S01]  /*00e0*/  S2UR UR6, SR_CgaCtaId ;  /* 0x00000000000679c3 */ /* 0x000e220000008800 */
[----:B------:R-:W-:Y:S01]  /*00f0*/  SHF.R.S32.HI R29, RZ, 0x4, R0 ;  /* 0x00000004ff1d7819 */ /* 0x000fe20000011400 */
[----:B------:R-:W-:Y:S01]  /*0100*/  UMOV UR4, 0x400 ;  /* 0x0000040000047882 */ /* 0x000fe20000000000 */
[----:B------:R-:W-:Y:S01]  /*0110*/  IMAD R21, R6, R5, R2 ;  /* 0x0000000506157224 */ /* 0x000fe200078e0202 */
[----:B------:R-:W-:Y:S02]  /*0120*/  MOV R31, RZ ;  /* 0x000000ff001f7202 */ /* 0x000fe40000000f00 */
[----:B------:R-:W-:-:S04]  /*0130*/  IADD3 R0, PT, PT, R29, -0x1, RZ ;  /* 0xffffffff1d007810 */ /* 0x000fc80007ffe0ff */
[----:B------:R-:W-:Y:S02]  /*0140*/  ISETP.GE.U32.AND P0, PT, R0, 0x3, PT ;  /* 0x000000030000780c */ /* 0x000fe40003f06070 */
[----:B------:R-:W-:Y:S01]  /*0150*/  MOV R0, RZ ;  /* 0x000000ff00007202 */ /* 0x000fe20000000f00 */
[----:B0-----:R-:W-:-:S06]  /*0160*/  ULEA UR5, UR6, UR4, 0x18 ;  /* 0x0000000406057291 */ /* 0x001fcc000f8ec0ff */
[----:B------:R-:W-:-:S04]  /*0170*/  LEA R7, R3, UR5, 0x6 ;  /* 0x0000000503077c11 */ /* 0x000fc8000f8e30ff */
[----:B------:R-:W-:Y:S05]  /*0180*/  @!P0 BRA `(.L_x_1) ;  /* 0x0000000c00448947 */ /* 0x000fea0003800000 */
[C---:B------:R-:W-:Y:S01]  /*0190*/  IADD3 R0, PT, PT, R3.reuse, 0x30, RZ ;  /* 0x0000003003007810 */ /* 0x040fe20007ffe0ff */
[----:B------:R-:W-:Y:S01]  /*01a0*/  UIADD3 UR5, UPT, UPT, UR4, 0x400, URZ ;  /* 0x0000040004057890 */ /* 0x000fe2000fffe0ff */
[C---:B------:R-:W-:Y:S01]  /*01b0*/  IADD3 R8, PT, PT, R3.reuse, 0x20, RZ ;  /* 0x0000002003087810 */ /* 0x040fe20007ffe0ff */
[CCC-:B------:R-:W-:Y:S01]  /*01c0*/  IMAD R24, R3.reuse, R5.reuse, R2.reuse ;  /* 0x0000000503187224 */ /* 0x1c0fe200078e0202 */
[----:B------:R-:W-:Y:S01]  /*01d0*/  IADD3 R9, PT, PT, R3, 0x10, RZ ;  /* 0x0000001003097810 */ /* 0x000fe20007ffe0ff */
[-CC-:B------:R-:W-:Y:S01]  /*01e0*/  IMAD R0, R0, R5.reuse, R2.reuse ;  /* 0x0000000500007224 */ /* 0x180fe200078e0202 */
[----:B------:R-:W-:Y:S01]  /*01f0*/  ULEA UR5, UR6, UR5, 0x18 ;  /* 0x0000000506057291 */ /* 0x000fe2000f8ec0ff */
[-CC-:B------:R-:W-:Y:S01]  /*0200*/  IMAD R8, R8, R5.reuse, R2.reuse ;  /* 0x0000000508087224 */ /* 0x180fe200078e0202 */
[----:B------:R-:W-:Y:S01]  /*0210*/  LEA R24, R11, R24, 0x4 ;  /* 0x000000180b187211 */ /* 0x000fe200078e20ff */
[----:B------:R-:W-:Y:S01]  /*0220*/  IMAD R9, R9, R5, R2 ;  /* 0x0000000509097224 */ /* 0x000fe200078e0202 */
[----:B------:R-:W-:-:S02]  /*0230*/  LEA R30, R11, R0, 0x4 ;  /* 0x000000000b1e7211 */ /* 0x000fc400078e20ff */
[----:B------:R-:W-:Y:S02]  /*0240*/  LOP3.LUT R0, R29, 0x7fffffc, RZ, 0xc0, !PT ;  /* 0x07fffffc1d007812 */ /* 0x000fe400078ec0ff */
[----:B------:R-:W-:Y:S02]  /*0250*/  LEA R22, R2, UR5, 0x2 ;  /* 0x0000000502167c11 */ /* 0x000fe4000f8e10ff */
[C---:B------:R-:W-:Y:S02]  /*0260*/  LEA R28, R11.reuse, R8, 0x4 ;  /* 0x000000080b1c7211 */ /* 0x040fe400078e20ff */
[----:B------:R-:W-:Y:S02]  /*0270*/  LEA R26, R11, R9, 0x4 ;  /* 0x000000090b1a7211 */ /* 0x000fe400078e20ff */
[----:B------:R-:W-:Y:S02]  /*0280*/  IADD3 R25, PT, PT, R21, 0x20, RZ ;  /* 0x0000002015197810 */ /* 0x000fe40007ffe0ff */
[----:B------:R-:W-:-:S02]  /*0290*/  MOV R31, RZ ;  /* 0x000000ff001f7202 */ /* 0x000fc40000000f00 */
[----:B------:R-:W-:Y:S02]  /*02a0*/  LEA R23, R2, R7, 0x2 ;  /* 0x0000000702177211 */ /* 0x000fe400078e10ff */
[----:B------:R-:W-:Y:S02]  /*02b0*/  IADD3 R27, PT, PT, -R0, RZ, RZ ;  /* 0x000000ff001b7210 */ /* 0x000fe40007ffe1ff */
[----:B------:R-:W-:-:S07]  /*02c0*/  LEA R20, R3, R22, 0x6 ;  /* 0x0000001603147211 */ /* 0x000fce00078e30ff */
.L_x_2:
[----:B------:R-:W0:Y:S01]  /*02d0*/  LDC.64 R18, c[0x0][0x380] ;  /* 0x0000e000ff127b82 */ /* 0x000e220000000a00 */
[----:B------:R-:W-:-:S07]  /*02e0*/  IADD3 R11, PT, PT, R25, -0x20, RZ ;  /* 0xffffffe0190b7810 */ /* 0x000fce0007ffe0ff */
[----:B------:R-:W1:Y:S01]  /*02f0*/  LDC.64 R16, c[0x0][0x388] ;  /* 0x0000e200ff107b82 */ /* 0x000e620000000a00 */
[----:B0-----:R-:W-:-:S06]  /*0300*/  IMAD.WIDE.U32 R10, R11, 0x4, R18 ;  /* 0x000000040b0a7825 */ /* 0x001fcc00078e0012 */
[----:B------:R-:W2:Y:S01]  /*0310*/  LDG.E R10, desc[UR8][R10.64] ;  /* 0x000000080a0a7981 */ /* 0x000ea2000c1e1900 */
[----:B-1----:R-:W-:-:S05]  /*0320*/  IMAD.WIDE.U32 R8, R24, 0x4, R16 ;  /* 0x0000000418087825 */ /* 0x002fca00078e0010 */
[----:B------:R-:W3:Y:S04]  /*0330*/  LDG.E R35, desc[UR8][R8.64] ;  /* 0x0000000808237981 */ /* 0x000ee8000c1e1900 */
[----:B--2---:R-:W-:Y:S04]  /*0340*/  STS [R23], R10 ;  /* 0x0000000a17007388 */ /* 0x004fe80000000800 */
[----:B---3--:R-:W-:Y:S01]  /*0350*/  STS [R20], R35 ;  /* 0x0000002314007388 */ /* 0x008fe20000000800 */
[----:B------:R-:W-:Y:S06]  /*0360*/  BAR.SYNC.DEFER_BLOCKING 0x0 ;  /* 0x0000000000007b1d */ /* 0x000fec0000010000 */
[----:B------:R-:W-:Y:S04]  /*0370*/  LDS R32, [R22] ;  /* 0x0000000016207984 */ /* 0x000fe80000000800 */
[----:B------:R-:W0:Y:S04]  /*0380*/  LDS.128 R12, [R7] ;  /* 0x00000000070c7984 */ /* 0x000e280000000c00 */
[----:B------:R-:W1:Y:S04]  /*0390*/  LDS R37, [R22+0x40] ;  /* 0x0000400016257984 */ /* 0x000e680000000800 */
[----:B------:R-:W2:Y:S04]  /*03a0*/  LDS R33, [R22+0x80] ;  /* 0x0000800016217984 */ /* 0x000ea80000000800 */
[----:B------:R-:W-:Y:S04]  /*03b0*/  LDS.128 R8, [R7+0x10] ;  /* 0x0000100007087984 */ /* 0x000fe80000000c00 */
[----:B------:R-:W-:Y:S01]  /*03c0*/  LDS R36, [R22+0x3c0] ;  /* 0x0003c00016247984 */ /* 0x000fe20000000800 */
[----:B0-----:R-:W-:-:S03]  /*03d0*/  FFMA R32, R12, R32, R31 ;  /* 0x000000200c207223 */ /* 0x001fc6000000001f */
[----:B------:R-:W0:Y:S01]  /*03e0*/  LDS R12, [R22+0xc0] ;  /* 0x0000c000160c7984 */ /* 0x000e220000000800 */
[----:B-1----:R-:W-:-:S03]  /*03f0*/  FFMA R34, R37, R13, R32 ;  /* 0x0000000d25227223 */ /* 0x002fc60000000020 */
[----:B------:R-:W1:Y:S04]  /*0400*/  LDS R13, [R22+0x100] ;  /* 0x00010000160d7984 */ /* 0x000e680000000800 */
[----:B------:R-:W3:Y:S04]  /*0410*/  LDS R32, [R22+0x140] ;  /* 0x0001400016207984 */ /* 0x000ee80000000800 */
[----:B------:R-:W4:Y:S01]  /*0420*/  LDS R31, [R22+0x180] ;  /* 0x00018000161f7984 */ /* 0x000f220000000800 */
[----:B--2---:R-:W-:-:S04]  /*0430*/  FFMA R33, R33, R14, R34 ;  /* 0x0000000e21217223 */ /* 0x004fc80000000022 */
[----:B0-----:R-:W-:Y:S02]  /*0440*/  FFMA R15, R12, R15, R33 ;  /* 0x0000000f0c0f7223 */ /* 0x001fe40000000021 */
[----:B------:R-:W-:Y:S02]  /*0450*/  LDS R33, [R22+0x240] ;  /* 0x0002400016217984 */ /* 0x000fe40000000800 */
[----:B-1----:R-:W-:Y:S02]  /*0460*/  FFMA R13, R8, R13, R15 ;  /* 0x0000000d080d7223 */ /* 0x002fe4000000000f */
[----:B------:R-:W0:Y:S02]  /*0470*/  LDS R8, [R22+0x1c0] ;  /* 0x0001c00016087984 */ /* 0x000e240000000800 */
[----:B---3--:R-:W-:Y:S02]  /*0480*/  FFMA R32, R32, R9, R13 ;  /* 0x0000000920207223 */ /* 0x008fe4000000000d */
[----:B------:R-:W-:Y:S04]  /*0490*/  LDS R9, [R22+0x200] ;  /* 0x0002000016097984 */ /* 0x000fe80000000800 */
[----:B------:R-:W1:Y:S01]  /*04a0*/  LDS.128 R12, [R7+0x20] ;  /* 0x00002000070c7984 */ /* 0x000e620000000c00 */
[----:B----4-:R-:W-:-:S03]  /*04b0*/  FFMA R31, R31, R10, R32 ;  /* 0x0000000a1f1f7223 */ /* 0x010fc60000000020 */
[----:B------:R-:W2:Y:S04]  /*04c0*/  LDS R32, [R22+0x280] ;  /* 0x0002800016207984 */ /* 0x000ea80000000800 */
[----:B------:R-:W3:Y:S01]  /*04d0*/  LDS R10, [R22+0x2c0] ;  /* 0x0002c000160a7984 */ /* 0x000ee20000000800 */
[----:B0-----:R-:W-:-:S03]  /*04e0*/  FFMA R11, R8, R11, R31 ;  /* 0x0000000b080b7223 */ /* 0x001fc6000000001f */
[----:B------:R-:W-:Y:S04]  /*04f0*/  LDS R8, [R22+0x340] ;  /* 0x0003400016087984 */ /* 0x000fe80000000800 */
[----:B------:R-:W-:Y:S01]  /*0500*/  LDS R31, [R22+0x380] ;  /* 0x00038000161f7984 */ /* 0x000fe20000000800 */
[----:B-1----:R-:W-:-:S03]  /*0510*/  FFMA R12, R12, R9, R11 ;  /* 0x000000090c0c7223 */ /* 0x002fc6000000000b */
[----:B------:R-:W-:Y:S01]  /*0520*/  LDS R9, [R22+0x300] ;  /* 0x0003000016097984 */ /* 0x000fe20000000800 */
[----:B------:R-:W-:-:S04]  /*0530*/  FFMA R13, R33, R13, R12 ;  /* 0x0000000d210d7223 */ /* 0x000fc8000000000c */
[----:B--2---:R-:W-:-:S04]  /*0540*/  FFMA R13, R32, R14, R13 ;  /* 0x0000000e200d7223 */ /* 0x004fc8000000000d */
[----:B---3--:R-:W-:Y:S02]  /*0550*/  FFMA R11, R10, R15, R13 ;  /* 0x0000000f0a0b7223 */ /* 0x008fe4000000000d */
[----:B------:R-:W0:Y:S01]  /*0560*/  LDS.128 R12, [R7+0x30] ;  /* 0x00003000070c7984 */ /* 0x000e220000000c00 */
[----:B------:R-:W-:Y:S01]  /*0570*/  IADD3 R33, PT, PT, R25, -0x10, RZ ;  /* 0xfffffff019217810 */ /* 0x000fe20007ffe0ff */
[----:B------:R-:W-:Y:S01]  /*0580*/  IMAD.WIDE.U32 R34, R26, 0x4, R16 ;  /* 0x000000041a227825 */ /* 0x000fe200078e0010 */
[----:B------:R-:W-:Y:S03]  /*0590*/  BAR.SYNC.DEFER_BLOCKING 0x0 ;  /* 0x0000000000007b1d */ /* 0x000fe60000010000 */
[----:B------:R-:W-:-:S06]  /*05a0*/  IMAD.WIDE.U32 R32, R33, 0x4, R18 ;  /* 0x0000000421207825 */ /* 0x000fcc00078e0012 */
[----:B------:R-:W2:Y:S04]  /*05b0*/  LDG.E R32, desc[UR8][R32.64] ;  /* 0x0000000820207981 */ /* 0x000ea8000c1e1900 */
[----:B------:R-:W3:Y:S01]  /*05c0*/  LDG.E R35, desc[UR8][R34.64] ;  /* 0x0000000822237981 */ /* 0x000ee2000c1e1900 */
[----:B0-----:R-:W-:-:S04]  /*05d0*/  FFMA R9, R12, R9, R11 ;  /* 0x000000090c097223 */ /* 0x001fc8000000000b */
[----:B------:R-:W-:-:S04]  /*05e0*/  FFMA R13, R8, R13, R9 ;  /* 0x0000000d080d7223 */ /* 0x000fc80000000009 */
[----:B------:R-:W-:-:S04]  /*05f0*/  FFMA R13, R31, R14, R13 ;  /* 0x0000000e1f0d7223 */ /* 0x000fc8000000000d */
[----:B------:R-:W-:Y:S01]  /*0600*/  FFMA R13, R36, R15, R13 ;  /* 0x0000000f240d7223 */ /* 0x000fe2000000000d */
[----:B--2---:R-:W-:Y:S04]  /*0610*/  STS [R23], R32 ;  /* 0x0000002017007388 */ /* 0x004fe80000000800 */
[----:B---3--:R-:W-:Y:S01]  /*0620*/  STS [R20], R35 ;  /* 0x0000002314007388 */ /* 0x008fe20000000800 */
[----:B------:R-:W-:Y:S06]  /*0630*/  BAR.SYNC.DEFER_BLOCKING 0x0 ;  /* 0x0000000000007b1d */ /* 0x000fec0000010000 */
[----:B------:R-:W-:Y:S04]  /*0640*/  LDS R37, [R22] ;  /* 0x0000000016257984 */ /* 0x000fe80000000800 */
[----:B------:R-:W0:Y:S04]  /*0650*/  LDS.128 R8, [R7] ;  /* 0x0000000007087984 */ /* 0x000e280000000c00 */
[----:B------:R-:W1:Y:S04]  /*0660*/  LDS R12, [R22+0x40] ;  /* 0x00004000160c7984 */ /* 0x000e680000000800 */
[----:B------:R-:W2:Y:S04]  /*0670*/  LDS R31, [R22+0x80] ;  /* 0x00008000161f7984 */ /* 0x000ea80000000800 */
[----:B------:R-:W-:Y:S04]  /*0680*/  LDS R32, [R22+0x140] ;  /* 0x0001400016207984 */ /* 0x000fe80000000800 */
[----:B------:R-:W-:Y:S04]  /*0690*/  LDS R33, [R22+0x180] ;  /* 0x0001800016217984 */ /* 0x000fe80000000800 */
[----:B------:R-:W-:Y:S01]  /*06a0*/  LDS R36, [R22+0x3c0] ;  /* 0x0003c00016247984 */ /* 0x000fe20000000800 */
[----:B0-----:R-:W-:-:S03]  /*06b0*/  FFMA R13, R8, R37, R13 ;  /* 0x00000025080d7223 */ /* 0x001fc6000000000d */
[----:B------:R-:W0:Y:S01]  /*06c0*/  LDS R8, [R22+0xc0] ;  /* 0x0000c00016087984 */ /* 0x000e220000000800 */
[----:B-1----:R-:W-:-:S03]  /*06d0*/  FFMA R34, R12, R9, R13 ;  /* 0x000000090c227223 */ /* 0x002fc6000000000d */
[----:B------:R-:W-:Y:S04]  /*06e0*/  LDS R9, [R22+0x100] ;  /* 0x0001000016097984 */ /* 0x000fe80000000800 */
[----:B------:R-:W1:Y:S01]  /*06f0*/  LDS.128 R12, [R7+0x10] ;  /* 0x00001000070c7984 */ /* 0x000e620000000c00 */
[----:B--2---:R-:W-:-:S04]  /*0700*/  FFMA R31, R31, R10, R34 ;  /* 0x0000000a1f1f7223 */ /* 0x004fc80000000022 */
[----:B0-----:R-:W-:Y:S02]  /*0710*/  FFMA R11, R8, R11, R31 ;  /* 0x0000000b080b7223 */ /* 0x001fe4000000001f */
[----:B------:R-:W-:Y:S02]  /*0720*/  LDS R31, [R22+0x240] ;  /* 0x00024000161f7984 */ /* 0x000fe40000000800 */
[----:B-1----:R-:W-:Y:S02]  /*0730*/  FFMA R9, R12, R9, R11 ;  /* 0x000000090c097223 */ /* 0x002fe4000000000b */
[----:B------:R-:W0:Y:S02]  /*0740*/  LDS R12, [R22+0x1c0] ;  /* 0x0001c000160c7984 */ /* 0x000e240000000800 */
[----:B------:R-:W-:Y:S02]  /*0750*/  FFMA R32, R32, R13, R9 ;  /* 0x0000000d20207223 */ /* 0x000fe40000000009 */
[----:B------:R-:W-:Y:S04]  /*0760*/  LDS R13, [R22+0x200] ;  /* 0x00020000160d7984 */ /* 0x000fe80000000800 */
[----:B------:R-:W1:Y:S01]  /*0770*/  LDS.128 R8, [R7+0x20] ;  /* 0x0000200007087984 */ /* 0x000e620000000c00 */
[----:B------:R-:W-:-:S03]  /*0780*/  FFMA R33, R33, R14, R32 ;  /* 0x0000000e21217223 */ /* 0x000fc60000000020 */
[----:B------:R-:W2:Y:S04]  /*0790*/  LDS R32, [R22+0x280] ;  /* 0x0002800016207984 */ /* 0x000ea80000000800 */
[----:B------:R-:W3:Y:S01]  /*07a0*/  LDS R14, [R22+0x2c0] ;  /* 0x0002c000160e7984 */ /* 0x000ee20000000800 */
[----:B0-----:R-:W-:-:S04]  /*07b0*/  FFMA R15, R12, R15, R33 ;  /* 0x0000000f0c0f7223 */ /* 0x001fc80000000021 */
[----:B-1----:R-:W-:-:S04]  /*07c0*/  FFMA R8, R8, R13, R15 ;  /* 0x0000000d08087223 */ /* 0x002fc8000000000f */
[----:B------:R-:W-:Y:S02]  /*07d0*/  FFMA R9, R31, R9, R8 ;  /* 0x000000091f097223 */ /* 0x000fe40000000008 */
[----:B------:R-:W-:Y:S02]  /*07e0*/  LDS R8, [R22+0x340] ;  /* 0x0003400016087984 */ /* 0x000fe40000000800 */
[----:B--2---:R-:W-:Y:S02]  /*07f0*/  FFMA R13, R32, R10, R9 ;  /* 0x0000000a200d7223 */ /* 0x004fe40000000009 */
[----:B------:R-:W-:Y:S02]  /*0800*/  LDS R9, [R22+0x300] ;  /* 0x0003000016097984 */ /* 0x000fe40000000800 */
[----:B---3--:R-:W-:Y:S02]  /*0810*/  FFMA R11, R14, R11, R13 ;  /* 0x0000000b0e0b7223 */ /* 0x008fe4000000000d */
[----:B------:R-:W-:Y:S04]  /*0820*/  LDS R31, [R22+0x380] ;  /* 0x00038000161f7984 */ /* 0x000fe80000000800 */
[----:B------:R-:W0:Y:S01]  /*0830*/  LDS.128 R12, [R7+0x30] ;  /* 0x00003000070c7984 */ /* 0x000e220000000c00 */
[----:B------:R-:W-:Y:S01]  /*0840*/  IMAD.WIDE.U32 R32, R25, 0x4, R18 ;  /* 0x0000000419207825 */ /* 0x000fe200078e0012 */
[----:B------:R-:W-:Y:S03]  /*0850*/  BAR.SYNC.DEFER_BLOCKING 0x0 ;  /* 0x0000000000007b1d */ /* 0x000fe60000010000 */
[----:B------:R-:W-:-:S03]  /*0860*/  IMAD.WIDE.U32 R34, R28, 0x4, R16 ;  /* 0x000000041c227825 */ /* 0x000fc600078e0010 */
[----:B------:R-:W2:Y:S04]  /*0870*/  LDG.E R32, desc[UR8][R32.64] ;  /* 0x0000000820207981 */ /* 0x000ea8000c1e1900 */
[----:B------:R-:W3:Y:S01]  /*0880*/  LDG.E R35, desc[UR8][R34.64] ;  /* 0x0000000822237981 */ /* 0x000ee2000c1e1900 */
[----:B0-----:R-:W-:-:S04]  /*0890*/  FFMA R9, R12, R9, R11 ;  /* 0x000000090c097223 */ /* 0x001fc8000000000b */
[----:B------:R-:W-:-:S04]  /*08a0*/  FFMA R13, R8, R13, R9 ;  /* 0x0000000d080d7223 */ /* 0x000fc80000000009 */
[----:B------:R-:W-:-:S04]  /*08b0*/  FFMA R13, R31, R14, R13 ;  /* 0x0000000e1f0d7223 */ /* 0x000fc8000000000d */
[----:B------:R-:W-:Y:S01]  /*08c0*/  FFMA R13, R36, R15, R13 ;  /* 0x0000000f240d7223 */ /* 0x000fe2000000000d */
[----:B------:R-:W-:Y:S01]  /*08d0*/  IMAD.WIDE.U32 R16, R30, 0x4, R16 ;  /* 0x000000041e107825 */ /* 0x000fe200078e0010 */
[----:B--2---:R-:W-:Y:S04]  /*08e0*/  STS [R23], R32 ;  /* 0x0000002017007388 */ /* 0x004fe80000000800 */
[----:B---3--:R-:W-:Y:S01]  /*08f0*/  STS [R20], R35 ;  /* 0x0000002314007388 */ /* 0x008fe20000000800 */
[----:B------:R-:W-:Y:S06]  /*0900*/  BAR.SYNC.DEFER_BLOCKING 0x0 ;  /* 0x0000000000007b1d */ /* 0x000fec0000010000 */
[----:B------:R-:W-:Y:S04]  /*0910*/  LDS R37, [R22] ;  /* 0x0000000016257984 */ /* 0x000fe80000000800 */
[----:B------:R-:W0:Y:S04]  /*0920*/  LDS.128 R8, [R7] ;  /* 0x0000000007087984 */ /* 0x000e280000000c00 */
[----:B------:R-:W1:Y:S04]  /*0930*/  LDS R12, [R22+0x40] ;  /* 0x00004000160c7984 */ /* 0x000e680000000800 */
[----:B------:R-:W2:Y:S04]  /*0940*/  LDS R31, [R22+0x80] ;  /* 0x00008000161f7984 */ /* 0x000ea80000000800 */
[----:B------:R-:W3:Y:S04]  /*0950*/  LDS R33, [R22+0xc0] ;  /* 0x0000c00016217984 */ /* 0x000ee80000000800 */
[----:B------:R-:W-:Y:S01]  /*0960*/  LDS R35, [R22+0x300] ;  /* 0x0003000016237984 */ /* 0x000fe20000000800 */
[----:B0-----:R-:W-:-:S03]  /*0970*/  FFMA R13, R8, R37, R13 ;  /* 0x00000025080d7223 */ /* 0x001fc6000000000d */
[----:B------:R-:W-:Y:S01]  /*0980*/  LDS R8, [R22+0x140] ;  /* 0x0001400016087984 */ /* 0x000fe20000000800 */
[----:B-1----:R-:W-:-:S03]  /*0990*/  FFMA R32, R12, R9, R13 ;  /* 0x000000090c207223 */ /* 0x002fc6000000000d */
[----:B------:R-:W-:Y:S04]  /*09a0*/  LDS R9, [R22+0x100] ;  /* 0x0001000016097984 */ /* 0x000fe80000000800 */
[----:B------:R-:W0:Y:S01]  /*09b0*/  LDS.128 R12, [R7+0x10] ;  /* 0x00001000070c7984 */ /* 0x000e220000000c00 */
[----:B--2---:R-:W-:-:S03]  /*09c0*/  FFMA R10, R31, R10, R32 ;  /* 0x0000000a1f0a7223 */ /* 0x004fc60000000020 */
[----:B------:R-:W1:Y:S01]  /*09d0*/  LDS R31, [R22+0x180] ;  /* 0x00018000161f7984 */ /* 0x000e620000000800 */
[----:B---3--:R-:W-:-:S03]  /*09e0*/  FFMA R11, R33, R11, R10 ;  /* 0x0000000b210b7223 */ /* 0x008fc6000000000a */
[----:B------:R-:W-:Y:S04]  /*09f0*/  LDS R33, [R22+0x200] ;  /* 0x0002000016217984 */ /* 0x000fe80000000800 */
[----:B------:R-:W-:Y:S01]  /*0a00*/  LDS R32, [R22+0x240] ;  /* 0x0002400016207984 */ /* 0x000fe20000000800 */
[----:B0-----:R-:W-:-:S03]  /*0a10*/  FFMA R9, R12, R9, R11 ;  /* 0x000000090c097223 */ /* 0x001fc6000000000b */
[----:B------:R-:W0:Y:S01]  /*0a20*/  LDS R12, [R22+0x1c0] ;  /* 0x0001c000160c7984 */ /* 0x000e220000000800 */
[----:B------:R-:W-:-:S03]  /*0a30*/  FFMA R34, R8, R13, R9 ;  /* 0x0000000d08227223 */ /* 0x000fc60000000009 */
[----:B------:R-:W2:Y:S04]  /*0a40*/  LDS.128 R8, [R7+0x20] ;  /* 0x0000200007087984 */ /* 0x000ea80000000c00 */
[----:B------:R-:W3:Y:S01]  /*0a50*/  LDS R13, [R22+0x280] ;  /* 0x00028000160d7984 */ /* 0x000ee20000000800 */
[----:B-1----:R-:W-:-:S03]  /*0a60*/  FFMA R31, R31, R14, R34 ;  /* 0x0000000e1f1f7223 */ /* 0x002fc60000000022 */
[----:B------:R-:W-:Y:S01]  /*0a70*/  LDS R34, [R22+0x340] ;  /* 0x0003400016227984 */ /* 0x000fe20000000800 */
[----:B0-----:R-:W-:-:S04]  /*0a80*/  FFMA R15, R12, R15, R31 ;  /* 0x0000000f0c0f7223 */ /* 0x001fc8000000001f */
[----:B--2---:R-:W-:Y:S01]  /*0a90*/  FFMA R33, R8, R33, R15 ;  /* 0x0000002108217223 */ /* 0x004fe2000000000f */
[----:B------:R-:W-:-:S03]  /*0aa0*/  IADD3 R15, PT, PT, R25, 0x10, RZ ;  /* 0x00000010190f7810 */ /* 0x000fc60007ffe0ff */
[----:B------:R-:W-:Y:S02]  /*0ab0*/  FFMA R32, R32, R9, R33 ;  /* 0x0000000920207223 */ /* 0x000fe40000000021 */
[----:B------:R-:W-:Y:S01]  /*0ac0*/  IMAD.WIDE.U32 R18, R15, 0x4, R18 ;  /* 0x000000040f127825 */ /* 0x000fe200078e0012 */
[----:B------:R-:W0:Y:S03]  /*0ad0*/  LDS R9, [R22+0x2c0] ;  /* 0x0002c00016097984 */ /* 0x000e260000000800 */
[----:B---3--:R-:W-:Y:S01]  /*0ae0*/  FFMA R10, R13, R10, R32 ;  /* 0x0000000a0d0a7223 */ /* 0x008fe20000000020 */
[----:B------:R-:W-:Y:S04]  /*0af0*/  LDS R33, [R22+0x380] ;  /* 0x0003800016217984 */ /* 0x000fe80000000800 */
[----:B------:R-:W-:Y:S04]  /*0b00*/  LDS R32, [R22+0x3c0] ;  /* 0x0003c00016207984 */ /* 0x000fe80000000800 */
[----:B------:R-:W1:Y:S01]  /*0b10*/  LDS.128 R12, [R7+0x30] ;  /* 0x00003000070c7984 */ /* 0x000e620000000c00 */
[----:B------:R-:W-:Y:S06]  /*0b20*/  BAR.SYNC.DEFER_BLOCKING 0x0 ;  /* 0x0000000000007b1d */ /* 0x000fec0000010000 */
[----:B------:R-:W2:Y:S04]  /*0b30*/  LDG.E R18, desc[UR8][R18.64] ;  /* 0x0000000812127981 */ /* 0x000ea8000c1e1900 */
[----:B------:R0:W3:Y:S02]  /*0b40*/  LDG.E R16, desc[UR8][R16.64] ;  /* 0x0000000810107981 */ /* 0x0000e4000c1e1900 */
[----:B0-----:R-:W-:-:S04]  /*0b50*/  FFMA R17, R9, R11, R10 ;  /* 0x0000000b09117223 */ /* 0x001fc8000000000a */
[----:B-1----:R-:W-:-:S04]  /*0b60*/  FFMA R35, R12, R35, R17 ;  /* 0x000000230c237223 */ /* 0x002fc80000000011 */
[----:B------:R-:W-:-:S04]  /*0b70*/  FFMA R34, R34, R13, R35 ;  /* 0x0000000d22227223 */ /* 0x000fc80000000023 */
[----:B------:R-:W-:-:S04]  /*0b80*/  FFMA R33, R33, R14, R34 ;  /* 0x0000000e21217223 */ /* 0x000fc80000000022 */
[----:B------:R-:W-:Y:S01]  /*0b90*/  FFMA R17, R32, R15, R33 ;  /* 0x0000000f20117223 */ /* 0x000fe20000000021 */
[----:B------:R-:W-:-:S04]  /*0ba0*/  IADD3 R27, PT, PT, R27, 0x4, RZ ;  /* 0x000000041b1b7810 */ /* 0x000fc80007ffe0ff */
[----:B------:R-:W-:Y:S02]  /*0bb0*/  ISETP.NE.AND P0, PT, R27, RZ, PT ;  /* 0x000000ff1b00720c */ /* 0x000fe40003f05270 */
[----:B------:R-:W-:Y:S02]  /*0bc0*/  IADD3 R25, PT, PT, R25, 0x40, RZ ;  /* 0x0000004019197810 */ /* 0x000fe40007ffe0ff */
[C---:B------:R-:W-:Y:S02]  /*0bd0*/  LEA R30, R5.reuse, R30, 0x6 ;  /* 0x0000001e051e7211 */ /* 0x040fe400078e30ff */
[C---:B------:R-:W-:Y:S02]  /*0be0*/  LEA R28, R5.reuse, R28, 0x6 ;  /* 0x0000001c051c7211 */ /* 0x040fe400078e30ff */
[C---:B------:R-:W-:Y:S02]  /*0bf0*/  LEA R26, R5.reuse, R26, 0x6 ;  /* 0x0000001a051a7211 */ /* 0x040fe400078e30ff */
[----:B------:R-:W-:Y:S01]  /*0c00*/  LEA R24, R5, R24, 0x6 ;  /* 0x0000001805187211 */ /* 0x000fe200078e30ff */
        /* <DEDUP_REMOVED lines=8> */
[----:B------:R-:W-:Y:S04]  /*0c90*/  LDS R33, [R22+0x100] ;  /* 0x0001000016217984 */ /* 0x000fe80000000800 */
[----:B------:R-:W4:Y:S04]  /*0ca0*/  LDS.128 R12, [R7+0x10] ;  /* 0x00001000070c7984 */ /* 0x000f280000000c00 */
[----:B------:R-:W5:Y:S04]  /*0cb0*/  LDS R32, [R22+0x140] ;  /* 0x0001400016207984 */ /* 0x000f680000000800 */
[----:B------:R-:W5:Y:S01]  /*0cc0*/  LDS R35, [R22+0x180] ;  /* 0x0001800016237984 */ /* 0x000f620000000800 */
[----:B0-----:R-:W-:-:S03]  /*0cd0*/  FFMA R17, R8, R31, R17 ;  /* 0x0000001f08117223 */ /* 0x001fc60000000011 */
[----:B------:R-:W0:Y:S01]  /*0ce0*/  LDS R8, [R22+0x1c0] ;  /* 0x0001c00016087984 */ /* 0x000e220000000800 */
[----:B-1----:R-:W-:-:S03]  /*0cf0*/  FFMA R36, R36, R9, R17 ;  /* 0x0000000924247223 */ /* 0x002fc60000000011 */
[----:B------:R-:W-:Y:S04]  /*0d00*/  LDS R31, [R22+0x200] ;  /* 0x00020000161f7984 */ /* 0x000fe80000000800 */
[----:B------:R-:W1:Y:S01]  /*0d10*/  LDS.128 R16, [R7+0x20] ;  /* 0x0000200007107984 */ /* 0x000e620000000c00 */
[----:B--2---:R-:W-:-:S04]  /*0d20*/  FFMA R37, R37, R10, R36 ;  /* 0x0000000a25257223 */ /* 0x004fc80000000024 */
[----:B---3--:R-:W-:-:S04]  /*0d30*/  FFMA R11, R34, R11, R37 ;  /* 0x0000000b220b7223 */ /* 0x008fc80000000025 */
[----:B----4-:R-:W-:Y:S02]  /*0d40*/  FFMA R11, R12, R33, R11 ;  /* 0x000000210c0b7223 */ /* 0x010fe4000000000b */
[----:B------:R-:W2:Y:S02]  /*0d50*/  LDS R12, [R22+0x240] ;  /* 0x00024000160c7984 */ /* 0x000ea40000000800 */
[----:B-----5:R-:W-:Y:S02]  /*0d60*/  FFMA R32, R32, R13, R11 ;  /* 0x0000000d20207223 */ /* 0x020fe4000000000b */
[----:B------:R-:W3:Y:S02]  /*0d70*/  LDS R13, [R22+0x280] ;  /* 0x00028000160d7984 */ /* 0x000ee40000000800 */
[----:B------:R-:W-:Y:S02]  /*0d80*/  FFMA R35, R35, R14, R32 ;  /* 0x0000000e23237223 */ /* 0x000fe40000000020 */
[----:B------:R-:W4:Y:S04]  /*0d90*/  LDS R14, [R22+0x2c0] ;  /* 0x0002c000160e7984 */ /* 0x000f280000000800 */
[----:B------:R-:W-:Y:S01]  /*0da0*/  LDS R32, [R22+0x340] ;  /* 0x0003400016207984 */ /* 0x000fe20000000800 */
[----:B0-----:R-:W-:-:S03]  /*0db0*/  FFMA R35, R8, R15, R35 ;  /* 0x0000000f08237223 */ /* 0x001fc60000000023 */
[----:B------:R-:W-:Y:S04]  /*0dc0*/  LDS R15, [R22+0x300] ;  /* 0x00030000160f7984 */ /* 0x000fe80000000800 */
[----:B------:R-:W0:Y:S01]  /*0dd0*/  LDS.128 R8, [R7+0x30] ;  /* 0x0000300007087984 */ /* 0x000e220000000c00 */
[----:B-1----:R-:W-:-:S03]  /*0de0*/  FFMA R35, R16, R31, R35 ;  /* 0x0000001f10237223 */ /* 0x002fc60000000023 */
[----:B------:R-:W1:Y:S04]  /*0df0*/  LDS R31, [R22+0x380] ;  /* 0x00038000161f7984 */ /* 0x000e680000000800 */
[----:B------:R-:W5:Y:S01]  /*0e00*/  LDS R16, [R22+0x3c0] ;  /* 0x0003c00016107984 */ /* 0x000f620000000800 */
[----:B--2---:R-:W-:-:S04]  /*0e10*/  FFMA R12, R12, R17, R35 ;  /* 0x000000110c0c7223 */ /* 0x004fc80000000023 */
[----:B---3--:R-:W-:-:S04]  /*0e20*/  FFMA R13, R13, R18, R12 ;  /* 0x000000120d0d7223 */ /* 0x008fc8000000000c */
[----:B----4-:R-:W-:-:S04]  /*0e30*/  FFMA R13, R14, R19, R13 ;  /* 0x000000130e0d7223 */ /* 0x010fc8000000000d */
[----:B0-----:R-:W-:-:S04]  /*0e40*/  FFMA R13, R8, R15, R13 ;  /* 0x0000000f080d7223 */ /* 0x001fc8000000000d */
[----:B------:R-:W-:-:S04]  /*0e50*/  FFMA R32, R32, R9, R13 ;  /* 0x0000000920207223 */ /* 0x000fc8000000000d */
[----:B-1----:R-:W-:-:S04]  /*0e60*/  FFMA R31, R31, R10, R32 ;  /* 0x0000000a1f1f7223 */ /* 0x002fc80000000020 */
[----:B-----5:R-:W-:Y:S01]  /*0e70*/  FFMA R31, R16, R11, R31 ;  /* 0x0000000b101f7223 */ /* 0x020fe2000000001f */
[----:B------:R-:W-:Y:S06]  /*0e80*/  BAR.SYNC.DEFER_BLOCKING 0x0 ;  /* 0x0000000000007b1d */ /* 0x000fec0000010000 */
[----:B------:R-:W-:Y:S05]  /*0e90*/  @P0 BRA `(.L_x_2) ;  /* 0xfffffff4000c0947 */ /* 0x000fea000383ffff */
.L_x_1:
[----:B------:R-:W-:-:S13]  /*0ea0*/  LOP3.LUT P0, R8, R29, 0x3, RZ, 0xc0, !PT ;  /* 0x000000031d087812 */ /* 0x000fda000780c0ff */
[----:B------:R-:W-:Y:S05]  /*0eb0*/  @!P0 BRA `(.L_x_0) ;  /* 0x0000000800848947 */ /* 0x000fea0003800000 */
[----:B------:R-:W-:Y:S02]  /*0ec0*/  ISETP.NE.AND P0, PT, R8, 0x1, PT ;  /* 0x000000010800780c */ /* 0x000fe40003f05270 */
[----:B------:R-:W-:-:S04]  /*0ed0*/  LOP3.LUT R29, R29, 0x1, RZ, 0xc0, !PT ;  /* 0x000000011d1d7812 */ /* 0x000fc800078ec0ff */
[----:B------:R-:W-:-:S07]  /*0ee0*/  ISETP.NE.U32.AND P1, PT, R29, 0x1, PT ;  /* 0x000000011d00780c */ /* 0x000fce0003f25070 */
[----:B------:R-:W-:Y:S06]  /*0ef0*/  @!P0 BRA `(.L_x_3) ;  /* 0x0000000400988947 */ /* 0x000fec0003800000 */
[----:B------:R-:W0:Y:S01]  /*0f00*/  LDC.64 R16, c[0x0][0x380] ;  /* 0x0000e000ff107b82 */ /* 0x000e220000000a00 */
[C---:B------:R-:W-:Y:S02]  /*0f10*/  LEA R18, R0.reuse, R3, 0x4 ;  /* 0x0000000300127211 */ /* 0x040fe400078e20ff */
[----:B------:R-:W-:-:S03]  /*0f20*/  LEA R19, R0, R21, 0x4 ;  /* 0x0000001500137211 */ /* 0x000fc600078e20ff */
[----:B------:R-:W-:Y:S02]  /*0f30*/  IMAD R13, R18, R5, R4 ;  /* 0x00000005120d7224 */ /* 0x000fe400078e0204 */
[----:B------:R-:W1:Y:S01]  /*0f40*/  LDC.64 R32, c[0x0][0x388] ;  /* 0x0000e200ff207b82 */ /* 0x000e620000000a00 */
[----:B0-----:R-:W-:-:S05]  /*0f50*/  IMAD.WIDE.U32 R8, R19, 0x4, R16 ;  /* 0x0000000413087825 */ /* 0x001fca00078e0010 */
[----:B------:R-:W2:Y:S01]  /*0f60*/  LDG.E R23, desc[UR8][R8.64] ;  /* 0x0000000808177981 */ /* 0x000ea2000c1e1900 */
[----:B-1----:R-:W-:-:S05]  /*0f70*/  IMAD.WIDE.U32 R12, R13, 0x4, R32 ;  /* 0x000000040d0c7825 */ /* 0x002fca00078e0020 */
[----:B------:R-:W3:Y:S01]  /*0f80*/  LDG.E R22, desc[UR8][R12.64] ;  /* 0x000000080c167981 */ /* 0x000ee2000c1e1900 */
[----:B------:R-:W-:-:S04]  /*0f90*/  UIADD3 UR5, UPT, UPT, UR4, 0x400, URZ ;  /* 0x0000040004057890 */ /* 0x000fc8000fffe0ff */
[----:B------:R-:W-:Y:S01]  /*0fa0*/  ULEA UR5, UR6, UR5, 0x18 ;  /* 0x0000000506057291 */ /* 0x000fe2000f8ec0ff */
[----:B------:R-:W-:-:S05]  /*0fb0*/  LEA R30, R2, R7, 0x2 ;  /* 0x00000007021e7211 */ /* 0x000fca00078e10ff */
[----:B------:R-:W-:-:S04]  /*0fc0*/  LEA R20, R2, UR5, 0x2 ;  /* 0x0000000502147c11 */ /* 0x000fc8000f8e10ff */
[----:B------:R-:W-:Y:S02]  /*0fd0*/  LEA R25, R3, R20, 0x6 ;  /* 0x0000001403197211 */ /* 0x000fe400078e30ff */
[----:B------:R-:W-:Y:S01]  /*0fe0*/  IADD3 R18, PT, PT, R18, 0x10, RZ ;  /* 0x0000001012127810 */ /* 0x000fe20007ffe0ff */
        /* <DEDUP_REMOVED lines=11> */
[----:B------:R-:W5:Y:S04]  /*10a0*/  LDS R23, [R20+0x180] ;  /* 0x0001800014177984 */ /* 0x000f680000000800 */
[----:B------:R-:W5:Y:S04]  /*10b0*/  LDS R22, [R20+0x1c0] ;  /* 0x0001c00014167984 */ /* 0x000f680000000800 */
[----:B------:R-:W-:Y:S01]  /*10c0*/  LDS R36, [R20+0x200] ;  /* 0x0002000014247984 */ /* 0x000fe20000000800 */
[----:B0-----:R-:W-:-:S03]  /*10d0*/  FFMA R8, R8, R26, R31 ;  /* 0x0000001a08087223 */ /* 0x001fc6000000001f */
[----:B------:R-:W-:Y:S01]  /*10e0*/  LDS R34, [R20+0x2c0] ;  /* 0x0002c00014227984 */ /* 0x000fe20000000800 */
[----:B-1----:R-:W-:-:S03]  /*10f0*/  FFMA R9, R29, R9, R8 ;  /* 0x000000091d097223 */ /* 0x002fc60000000008 */
[----:B------:R-:W-:Y:S01]  /*1100*/  LDS R31, [R20+0x380] ;  /* 0x00038000141f7984 */ /* 0x000fe20000000800 */
[----:B--2---:R-:W-:-:S03]  /*1110*/  FFMA R10, R28, R10, R9 ;  /* 0x0000000a1c0a7223 */ /* 0x004fc60000000009 */
[----:B------:R-:W-:Y:S01]  /*1120*/  LDS R29, [R20+0x300] ;  /* 0x00030000141d7984 */ /* 0x000fe20000000800 */
[----:B---3--:R-:W-:Y:S01]  /*1130*/  FFMA R11, R35, R11, R10 ;  /* 0x0000000b230b7223 */ /* 0x008fe2000000000a */
[----:B------:R-:W-:Y:S02]  /*1140*/  IMAD R9, R18, R5, R4 ;  /* 0x0000000512097224 */ /* 0x000fe400078e0204 */
[----:B------:R-:W-:Y:S04]  /*1150*/  LDS R28, [R20+0x240] ;  /* 0x00024000141c7984 */ /* 0x000fe80000000800 */
[----:B------:R-:W-:Y:S01]  /*1160*/  LDS R35, [R20+0x280] ;  /* 0x0002800014237984 */ /* 0x000fe20000000800 */
[----:B----4-:R-:W-:-:S03]  /*1170*/  FFMA R11, R12, R27, R11 ;  /* 0x0000001b0c0b7223 */ /* 0x010fc6000000000b */
[----:B------:R-:W-:Y:S01]  /*1180*/  LDS R26, [R20+0x3c0] ;  /* 0x0003c000141a7984 */ /* 0x000fe20000000800 */
[----:B-----5:R-:W-:Y:S01]  /*1190*/  FFMA R24, R24, R13, R11 ;  /* 0x0000000d18187223 */ /* 0x020fe2000000000b */
[----:B------:R-:W-:Y:S01]  /*11a0*/  IADD3 R13, PT, PT, R19, 0x10, RZ ;  /* 0x00000010130d7810 */ /* 0x000fe20007ffe0ff */
[----:B------:R-:W-:-:S04]  /*11b0*/  IMAD.WIDE.U32 R32, R9, 0x4, R32 ;  /* 0x0000000409207825 */ /* 0x000fc800078e0020 */
[----:B------:R-:W-:Y:S01]  /*11c0*/  FFMA R23, R23, R14, R24 ;  /* 0x0000000e17177223 */ /* 0x000fe20000000018 */
[----:B------:R-:W0:Y:S01]  /*11d0*/  LDS.128 R8, [R7+0x20] ;  /* 0x0000200007087984 */ /* 0x000e220000000c00 */
[----:B------:R-:W-:-:S03]  /*11e0*/  IMAD.WIDE.U32 R12, R13, 0x4, R16 ;  /* 0x000000040d0c7825 */ /* 0x000fc600078e0010 */
[----:B------:R-:W-:Y:S04]  /*11f0*/  LDS R24, [R20+0x340] ;  /* 0x0003400014187984 */ /* 0x000fe80000000800 */
[----:B------:R-:W1:Y:S01]  /*1200*/  LDS.128 R16, [R7+0x30] ;  /* 0x0000300007107984 */ /* 0x000e620000000c00 */
[----:B------:R-:W-:Y:S06]  /*1210*/  BAR.SYNC.DEFER_BLOCKING 0x0 ;  /* 0x0000000000007b1d */ /* 0x000fec0000010000 */
[----:B------:R-:W2:Y:S04]  /*1220*/  LDG.E R13, desc[UR8][R12.64] ;  /* 0x000000080c0d7981 */ /* 0x000ea8000c1e1900 */
[----:B------:R3:W4:Y:S01]  /*1230*/  LDG.E R32, desc[UR8][R32.64] ;  /* 0x0000000820207981 */ /* 0x000722000c1e1900 */
[----:B------:R-:W-:-:S04]  /*1240*/  FFMA R27, R22, R15, R23 ;  /* 0x0000000f161b7223 */ /* 0x000fc80000000017 */
[----:B0-----:R-:W-:-:S04]  /*1250*/  FFMA R37, R8, R36, R27 ;  /* 0x0000002408257223 */ /* 0x001fc8000000001b */
[----:B------:R-:W-:-:S04]  /*1260*/  FFMA R8, R28, R9, R37 ;  /* 0x000000091c087223 */ /* 0x000fc80000000025 */
[----:B------:R-:W-:-:S04]  /*1270*/  FFMA R35, R35, R10, R8 ;  /* 0x0000000a23237223 */ /* 0x000fc80000000008 */
[----:B------:R-:W-:-:S04]  /*1280*/  FFMA R35, R34, R11, R35 ;  /* 0x0000000b22237223 */ /* 0x000fc80000000023 */
[----:B-1----:R-:W-:-:S04]  /*1290*/  FFMA R29, R16, R29, R35 ;  /* 0x0000001d101d7223 */ /* 0x002fc80000000023 */
[----:B------:R-:W-:-:S04]  /*12a0*/  FFMA R24, R24, R17, R29 ;  /* 0x0000001118187223 */ /* 0x000fc8000000001d */
[----:B------:R-:W-:-:S04]  /*12b0*/  FFMA R31, R31, R18, R24 ;  /* 0x000000121f1f7223 */ /* 0x000fc80000000018 */
[----:B---3--:R-:W-:Y:S01]  /*12c0*/  FFMA R33, R26, R19, R31 ;  /* 0x000000131a217223 */ /* 0x008fe2000000001f */
[----:B------:R-:W-:Y:S01]  /*12d0*/  IADD3 R0, PT, PT, R0, 0x2, RZ ;  /* 0x0000000200007810 */ /* 0x000fe20007ffe0ff */
[----:B--2---:R-:W-:Y:S04]  /*12e0*/  STS [R30], R13 ;  /* 0x0000000d1e007388 */ /* 0x004fe80000000800 */
[----:B----4-:R-:W-:Y:S01]  /*12f0*/  STS [R25], R32 ;  /* 0x0000002019007388 */ /* 0x010fe20000000800 */
        /* <DEDUP_REMOVED lines=11> */
[----:B------:R-:W-:Y:S04]  /*13b0*/  LDS R31, [R20+0x200] ;  /* 0x00020000141f7984 */ /* 0x000fe80000000800 */
[----:B------:R-:W5:Y:S01]  /*13c0*/  LDS.128 R16, [R7+0x20] ;  /* 0x0000200007107984 */ /* 0x000f620000000c00 */
[----:B0-----:R-:W-:-:S03]  /*13d0*/  FFMA R23, R12, R23, R33 ;  /* 0x000000170c177223 */ /* 0x001fc60000000021 */
[----:B------:R-:W0:Y:S01]  /*13e0*/  LDS R26, [R20+0x240] ;  /* 0x00024000141a7984 */ /* 0x000e220000000800 */
[----:B-1----:R-:W-:-:S03]  /*13f0*/  FFMA R22, R22, R13, R23 ;  /* 0x0000000d16167223 */ /* 0x002fc60000000017 */
[----:B------:R-:W1:Y:S01]  /*1400*/  LDS R23, [R20+0x280] ;  /* 0x0002800014177984 */ /* 0x000e620000000800 */
[----:B--2---:R-:W-:-:S03]  /*1410*/  FFMA R27, R27, R14, R22 ;  /* 0x0000000e1b1b7223 */ /* 0x004fc60000000016 */
[----:B------:R-:W2:Y:S01]  /*1420*/  LDS R22, [R20+0x2c0] ;  /* 0x0002c00014167984 */ /* 0x000ea20000000800 */
[----:B---3--:R-:W-:-:S03]  /*1430*/  FFMA R33, R28, R15, R27 ;  /* 0x0000000f1c217223 */ /* 0x008fc6000000001b */
[----:B------:R-:W-:Y:S04]  /*1440*/  LDS R27, [R20+0x300] ;  /* 0x00030000141b7984 */ /* 0x000fe80000000800 */
[----:B------:R-:W3:Y:S01]  /*1450*/  LDS.128 R12, [R7+0x30] ;  /* 0x00003000070c7984 */ /* 0x000ee20000000c00 */
[----:B----4-:R-:W-:-:S03]  /*1460*/  FFMA R33, R8, R25, R33 ;  /* 0x0000001908217223 */ /* 0x010fc60000000021 */
[----:B------:R-:W4:Y:S04]  /*1470*/  LDS R28, [R20+0x340] ;  /* 0x00034000141c7984 */ /* 0x000f280000000800 */
[----:B------:R-:W4:Y:S01]  /*1480*/  LDS R25, [R20+0x380] ;  /* 0x0003800014197984 */ /* 0x000f220000000800 */
[----:B-----5:R-:W-:-:S03]  /*1490*/  FFMA R30, R30, R9, R33 ;  /* 0x000000091e1e7223 */ /* 0x020fc60000000021 */
[----:B------:R-:W5:Y:S01]  /*14a0*/  LDS R8, [R20+0x3c0] ;  /* 0x0003c00014087984 */ /* 0x000f620000000800 */
[----:B------:R-:W-:-:S04]  /*14b0*/  FFMA R29, R29, R10, R30 ;  /* 0x0000000a1d1d7223 */ /* 0x000fc8000000001e */
[----:B------:R-:W-:-:S04]  /*14c0*/  FFMA R11, R24, R11, R29 ;  /* 0x0000000b180b7223 */ /* 0x000fc8000000001d */
[----:B------:R-:W-:-:S04]  /*14d0*/  FFMA R11, R16, R31, R11 ;  /* 0x0000001f100b7223 */ /* 0x000fc8000000000b */
[----:B0-----:R-:W-:-:S04]  /*14e0*/  FFMA R26, R26, R17, R11 ;  /* 0x000000111a1a7223 */ /* 0x001fc8000000000b */
[----:B-1----:R-:W-:-:S04]  /*14f0*/  FFMA R23, R23, R18, R26 ;  /* 0x0000001217177223 */ /* 0x002fc8000000001a */
[----:B--2---:R-:W-:-:S04]  /*1500*/  FFMA R19, R22, R19, R23 ;  /* 0x0000001316137223 */ /* 0x004fc80000000017 */
[----:B---3--:R-:W-:-:S04]  /*1510*/  FFMA R19, R12, R27, R19 ;  /* 0x0000001b0c137223 */ /* 0x008fc80000000013 */
[----:B----4-:R-:W-:-:S04]  /*1520*/  FFMA R28, R28, R13, R19 ;  /* 0x0000000d1c1c7223 */ /* 0x010fc80000000013 */
[----:B------:R-:W-:-:S04]  /*1530*/  FFMA R25, R25, R14, R28 ;  /* 0x0000000e19197223 */ /* 0x000fc8000000001c */
[----:B-----5:R-:W-:Y:S01]  /*1540*/  FFMA R31, R8, R15, R25 ;  /* 0x0000000f081f7223 */ /* 0x020fe20000000019 */
[----:B------:R-:W-:Y:S06]  /*1550*/  BAR.SYNC.DEFER_BLOCKING 0x0 ;  /* 0x0000000000007b1d */ /* 0x000fec0000010000 */
.L_x_3:
[----:B------:R-:W-:Y:S05]  /*1560*/  @P1 BRA `(.L_x_0) ;  /* 0x0000000000d81947 */ /* 0x000fea0003800000 */
[----:B------:R-:W0:Y:S01]  /*1570*/  LDC.64 R8, c[0x0][0x380] ;  /* 0x0000e000ff087b82 */ /* 0x000e220000000a00 */
[C---:B------:R-:W-:Y:S02]  /*1580*/  LEA R10, R0.reuse, R3, 0x4 ;  /* 0x00000003000a7211 */ /* 0x040fe400078e20ff */
[----:B------:R-:W-:-:S03]  /*1590*/  LEA R21, R0, R21, 0x4 ;  /* 0x0000001500157211 */ /* 0x000fc600078e20ff */
[----:B------:R-:W-:Y:S02]  /*15a0*/  IMAD R11, R10, R5, R4 ;  /* 0x000000050a0b7224 */ /* 0x000fe400078e0204 */
[----:B------:R-:W1:Y:S01]  /*15b0*/  LDC.64 R12, c[0x0][0x388] ;  /* 0x0000e200ff0c7b82 */ /* 0x000e620000000a00 */
[----:B0-----:R-:W-:-:S05]  /*15c0*/  IMAD.WIDE.U32 R8, R21, 0x4, R8 ;  /* 0x0000000415087825 */ /* 0x001fca00078e0008 */
[----:B------:R-:W2:Y:S01]  /*15d0*/  LDG.E R14, desc[UR8][R8.64] ;  /* 0x00000008080e7981 */ /* 0x000ea2000c1e1900 */
[----:B-1----:R-:W-:-:S06]  /*15e0*/  IMAD.WIDE.U32 R12, R11, 0x4, R12 ;  /* 0x000000040b0c7825 */ /* 0x002fcc00078e000c */
[----:B------:R-:W3:Y:S01]  /*15f0*/  LDG.E R12, desc[UR8][R12.64] ;  /* 0x000000080c0c7981 */ /* 0x000ee2000c1e1900 */
[----:B------:R-:W-:-:S04]  /*1600*/  UIADD3 UR4, UPT, UPT, UR4, 0x400, URZ ;  /* 0x0000040004047890 */ /* 0x000fc8000fffe0ff */
[----:B------:R-:W-:Y:S01]  /*1610*/  ULEA UR4, UR6, UR4, 0x18 ;  /* 0x0000000406047291 */ /* 0x000fe2000f8ec0ff */
[----:B------:R-:W-:-:S05]  /*1620*/  LEA R15, R2, R7, 0x2 ;  /* 0x00000007020f7211 */ /* 0x000fca00078e10ff */
[----:B------:R-:W-:-:S04]  /*1630*/  LEA R0, R2, UR4, 0x2 ;  /* 0x0000000402007c11 */ /* 0x000fc8000f8e10ff */
        /* <DEDUP_REMOVED lines=26> */
[----:B------:R-:W4:Y:S01]  /*17e0*/  LDS R10, [R0+0x340] ;  /* 0x00034000000a7984 */ /* 0x000f220000000800 */
[----:B-----5:R-:W-:-:S03]  /*17f0*/  FFMA R2, R2, R17, R3 ;  /* 0x0000001102027223 */ /* 0x020fc60000000003 */
[----:B------:R-:W5:Y:S04]  /*1800*/  LDS R16, [R0+0x380] ;  /* 0x0003800000107984 */ /* 0x000f680000000800 */
        /* <DEDUP_REMOVED lines=9> */
[----:B-----5:R-:W-:-:S04]  /*18a0*/  FFMA R16, R16, R30, R9 ;  /* 0x0000001e10107223 */ /* 0x020fc80000000009 */
[----:B------:R-:W-:Y:S01]  /*18b0*/  FFMA R31, R3, R31, R16 ;  /* 0x0000001f031f7223 */ /* 0x000fe20000000010 */
[----:B------:R-:W-:Y:S06]  /*18c0*/  BAR.SYNC.DEFER_BLOCKING 0x0 ;  /* 0x0000000000007b1d */ /* 0x000fec0000010000 */
.L_x_0:
[----:B------:R-:W0:Y:S01]  /*18d0*/  LDC.64 R2, c[0x0][0x390] ;  /* 0x0000e400ff027b82 */ /* 0x000e220000000a00 */
[----:B------:R-:W-:-:S04]  /*18e0*/  IMAD R5, R6, R5, R4 ;  /* 0x0000000506057224 */ /* 0x000fc800078e0204 */
[----:B0-----:R-:W-:-:S05]  /*18f0*/  IMAD.WIDE R2, R5, 0x4, R2 ;  /* 0x0000000405027825 */ /* 0x001fca00078e0202 */
[----:B------:R-:W-:Y:S01]  /*1900*/  STG.E desc[UR8][R2.64], R31 ;  /* 0x0000001f02007986 */ /* 0x000fe2000c101908 */
[----:B------:R-:W-:Y:S05]  /*1910*/  EXIT ;  /* 0x000000000000794d */ /* 0x000fea0003800000 */
.L_x_4:
[----:B------:R-:W-:-:S00]  /*1920*/  BRA `(.L_x_4) ;  /* 0xfffffffc00fc7947 */ /* 0x000fc0000383ffff */
[----:B------:R-:W-:-:S00]  /*1930*/  NOP ;  /* 0x0000000000007918 */ /* 0x000fc00000000000 */
        /* <DEDUP_REMOVED lines=12> */
.L_x_5:


//--------------------- .nv.shared._Z26matrixMultiplicationKernelPKfS0_Pfi --------------------------
	.section	.nv.shared._Z26matrixMultiplicationKernelPKfS0_Pfi,"aw",@nobits
	.sectionflags	@""
	.align	4
.nv.shared._Z26matrixMultiplicationKernelPKfS0_Pfi:
	.zero		3072


//--------------------- .nv.shared.reserved.0     --------------------------
	.section	.nv.shared.reserved.0,"aw",@nobits
	.weak		__nv_reservedSMEM_offset_0_alias
	.size		__nv_reservedSMEM_offset_0_alias, 0, 64
	.other		__nv_reservedSMEM_offset_0_alias,@"STO_CUDA_RESERVED_SHARED STV_DEFAULT"
__nv_reservedSMEM_offset_0_alias:
	.zero		0
	.zero		64


//--------------------- .nv.constant0._Z26matrixMultiplicationKernelPKfS0_Pfi --------------------------
	.section	.nv.constant0._Z26matrixMultiplicationKernelPKfS0_Pfi,"a",@progbits
	.sectionflags	@""
	.align	4
.nv.constant0._Z26matrixMultiplicationKernelPKfS0_Pfi:
	.zero		924


//--------------------- SYMBOLS --------------------------

	.type		.nv.reservedSmem.offset0,@object
	.size		.nv.reservedSmem.offset0,0x4
	.type		.nv.reservedSmem.cap,@object
	.size		.nv.reservedSmem.cap,0x4
